	.target	sm_100a

	.elftype	@"ET_EXEC"


//--------------------- .note.nv.tkinfo           --------------------------
	.section	.note.nv.tkinfo,"",@"SHT_NOTE"
	.sectionflags	@"SHF_NOTE_NV_TKINFO"
	.tkinfo
        /*0018*/ 	.word	0x00000081
        /*0030*/ 	.string	""
        /*0030*/ 	.string	"ptxas-blackwell"
        /*0030*/ 	.string	"Cuda compilation tools, release 12.9, V12.9.86"
        /*0030*/ 	.string	"Build cuda_12.9.r12.9/compiler.36037853_0"
        /*0030*/ 	.string	"-v  -suppress-debug-info  -lineinfo  -arch sm_100a "



//--------------------- .note.nv.cuver            --------------------------
	.section	.note.nv.cuver,"",@"SHT_NOTE"
	.sectionflags	@"SHF_NOTE_NV_CUVER"
        /*0018*/ 	.short	0x0001
        /*001a*/ 	.short	0x0064
        /*001c*/ 	.short	0x0001
        /*001e*/ 	.short	0x0000
        /*0020*/ 	.short	0x0001
        /*0022*/ 	.short	0x0000


//--------------------- .nv.info                  --------------------------
	.section	.nv.info,"",@"SHT_CUDA_INFO"
	.align	4


	//----- nvinfo : EIATTR_REGCOUNT
	.align		4
        /*0000*/ 	.byte	0x04, 0x2f
        /*0002*/ 	.short	(.L_4 - .L_3)
	.align		4
.L_3:
        /*0004*/ 	.word	index@(gluon_tcgen05)
        /*0008*/ 	.word	0x00000047


	//----- nvinfo : EIATTR_FRAME_SIZE
	.align		4
.L_4:
        /*000c*/ 	.byte	0x04, 0x11
        /*000e*/ 	.short	(.L_6 - .L_5)
	.align		4
.L_5:
        /*0010*/ 	.word	index@($__internal_2_$__cuda_sm10x_tcgen05_guardrail_trap_unallocated_columns_being_dealloced)
        /*0014*/ 	.word	0x00000000


	//----- nvinfo : EIATTR_FRAME_SIZE
	.align		4
.L_6:
        /*0018*/ 	.byte	0x04, 0x11
        /*001a*/ 	.short	(.L_8 - .L_7)
	.align		4
.L_7:
        /*001c*/ 	.word	index@($__internal_1_$__cuda_sm10x_tcgen05_guardrail_trap_phase_invalid_during_alloc)
        /*0020*/ 	.word	0x00000000


	//----- nvinfo : EIATTR_FRAME_SIZE
	.align		4
.L_8:
        /*0024*/ 	.byte	0x04, 0x11
        /*0026*/ 	.short	(.L_10 - .L_9)
	.align		4
.L_9:
        /*0028*/ 	.word	index@($__internal_0_$__cuda_sm10x_tcgen05_guardrail_trap_col_being_dealloced_not_returned_by_alloc)
        /*002c*/ 	.word	0x00000000


	//----- nvinfo : EIATTR_FRAME_SIZE
	.align		4
.L_10:
        /*0030*/ 	.byte	0x04, 0x11
        /*0032*/ 	.short	(.L_12 - .L_11)
	.align		4
.L_11:
        /*0034*/ 	.word	index@(gluon_tcgen05)
        /*0038*/ 	.word	0x00000000


	//----- nvinfo : EIATTR_MIN_STACK_SIZE
	.align		4
.L_12:
        /*003c*/ 	.byte	0x04, 0x12
        /*003e*/ 	.short	(.L_14 - .L_13)
	.align		4
.L_13:
        /*0040*/ 	.word	index@(gluon_tcgen05)
        /*0044*/ 	.word	0x00000000
.L_14:


//--------------------- .nv.info.gluon_tcgen05    --------------------------
	.section	.nv.info.gluon_tcgen05,"",@"SHT_CUDA_INFO"
	.sectionflags	@""
	.align	4


	//----- nvinfo : EIATTR_CUDA_API_VERSION
	.align		4
        /*0000*/ 	.byte	0x04, 0x37
        /*0002*/ 	.short	(.L_16 - .L_15)
.L_15:
        /*0004*/ 	.word	0x00000081


	//----- nvinfo : EIATTR_KPARAM_INFO
	.align		4
.L_16:
        /*0008*/ 	.byte	0x04, 0x17
        /*000a*/ 	.short	(.L_18 - .L_17)
.L_17:
        /*000c*/ 	.word	0x00000000
        /*0010*/ 	.short	0x000a
        /*0012*/ 	.short	0x0048
        /*0014*/ 	.byte	0x00, 0xf4, 0x21, 0x00


	//----- nvinfo : EIATTR_KPARAM_INFO
	.align		4
.L_18:
        /*0018*/ 	.byte	0x04, 0x17
        /*001a*/ 	.short	(.L_20 - .L_19)
.L_19:
        /*001c*/ 	.word	0x00000000
        /*0020*/ 	.short	0x0009
        /*0022*/ 	.short	0x0040
        /*0024*/ 	.byte	0x00, 0xf4, 0x21, 0x00


	//----- nvinfo : EIATTR_KPARAM_INFO
	.align		4
.L_20:
        /*0028*/ 	.byte	0x04, 0x17
        /*002a*/ 	.short	(.L_22 - .L_21)
.L_21:
        /*002c*/ 	.word	0x00000000
        /*0030*/ 	.short	0x0008
        /*0032*/ 	.short	0x0038
        /*0034*/ 	.byte	0x00, 0xf0, 0x21, 0x00


	//----- nvinfo : EIATTR_KPARAM_INFO
	.align		4
.L_22:
        /*0038*/ 	.byte	0x04, 0x17
        /*003a*/ 	.short	(.L_24 - .L_23)
.L_23:
        /*003c*/ 	.word	0x00000000
        /*0040*/ 	.short	0x0007
        /*0042*/ 	.short	0x0030
        /*0044*/ 	.byte	0x00, 0xf0, 0x21, 0x00


	//----- nvinfo : EIATTR_KPARAM_INFO
	.align		4
.L_24:
        /*0048*/ 	.byte	0x04, 0x17
        /*004a*/ 	.short	(.L_26 - .L_25)
.L_25:
        /*004c*/ 	.word	0x00000000
        /*0050*/ 	.short	0x0006
        /*0052*/ 	.short	0x0028
        /*0054*/ 	.byte	0x00, 0xf0, 0x21, 0x00


	//----- nvinfo : EIATTR_KPARAM_INFO
	.align		4
.L_26:
        /*0058*/ 	.byte	0x04, 0x17
        /*005a*/ 	.short	(.L_28 - .L_27)
.L_27:
        /*005c*/ 	.word	0x00000000
        /*0060*/ 	.short	0x0005
        /*0062*/ 	.short	0x0020
        /*0064*/ 	.byte	0x00, 0xf0, 0x11, 0x00


	//----- nvinfo : EIATTR_KPARAM_INFO
	.align		4
.L_28:
        /*0068*/ 	.byte	0x04, 0x17
        /*006a*/ 	.short	(.L_30 - .L_29)
.L_29:
        /*006c*/ 	.word	0x00000000
        /*0070*/ 	.short	0x0004
        /*0072*/ 	.short	0x001c
        /*0074*/ 	.byte	0x00, 0xf0, 0x11, 0x00


	//----- nvinfo : EIATTR_KPARAM_INFO
	.align		4
.L_30:
        /*0078*/ 	.byte	0x04, 0x17
        /*007a*/ 	.short	(.L_32 - .L_31)
.L_31:
        /*007c*/ 	.word	0x00000000
        /*0080*/ 	.short	0x0003
        /*0082*/ 	.short	0x0018
        /*0084*/ 	.byte	0x00, 0xf0, 0x11, 0x00


	//----- nvinfo : EIATTR_KPARAM_INFO
	.align		4
.L_32:
        /*0088*/ 	.byte	0x04, 0x17
        /*008a*/ 	.short	(.L_34 - .L_33)
.L_33:
        /*008c*/ 	.word	0x00000000
        /*0090*/ 	.short	0x0002
        /*0092*/ 	.short	0x0010
        /*0094*/ 	.byte	0x00, 0xf4, 0x21, 0x00


	//----- nvinfo : EIATTR_KPARAM_INFO
	.align		4
.L_34:
        /*0098*/ 	.byte	0x04, 0x17
        /*009a*/ 	.short	(.L_36 - .L_35)
.L_35:
        /*009c*/ 	.word	0x00000000
        /*00a0*/ 	.short	0x0001
        /*00a2*/ 	.short	0x0008
        /*00a4*/ 	.byte	0x00, 0xf4, 0x21, 0x00


	//----- nvinfo : EIATTR_KPARAM_INFO
	.align		4
.L_36:
        /*00a8*/ 	.byte	0x04, 0x17
        /*00aa*/ 	.short	(.L_38 - .L_37)
.L_37:
        /*00ac*/ 	.word	0x00000000
        /*00b0*/ 	.short	0x0000
        /*00b2*/ 	.short	0x0000
        /*00b4*/ 	.byte	0x00, 0xf4, 0x21, 0x00


	//----- nvinfo : EIATTR_AT_ENTRY_FRAGMENTS
	.align		4
.L_38:
        /*00b8*/ 	.byte	0x04, 0x4f
        /*00ba*/ 	.short	(.L_40 - .L_39)


	//   ....[0]....
.L_39:
        /*00bc*/ 	.word	0x00000004


	//----- nvinfo : EIATTR_RESERVED_SMEM_USED
	.align		4
.L_40:
        /*00c0*/ 	.byte	0x01, 0x41
	.zero		2


	//----- nvinfo : EIATTR_SPARSE_MMA_MASK
	.align		4
        /*00c4*/ 	.byte	0x03, 0x50
        /*00c6*/ 	.short	0x0000


	//----- nvinfo : EIATTR_TCGEN05_1CTA_USED
	.align		4
        /*00c8*/ 	.byte	0x01, 0x51
	.zero		2


	//----- nvinfo : EIATTR_MAXREG_COUNT
	.align		4
        /*00cc*/ 	.byte	0x03, 0x1b
        /*00ce*/ 	.short	0x00ff


	//----- nvinfo : EIATTR_NUM_BARRIERS
	.align		4
        /*00d0*/ 	.byte	0x02, 0x4c
        /*00d2*/ 	.byte	0x01
	.zero		1


	//----- nvinfo : EIATTR_INT_WARP_WIDE_INSTR_OFFSETS
	.align		4
        /*00d4*/ 	.byte	0x04, 0x31
        /*00d6*/ 	.short	(.L_42 - .L_41)


	//   ....[0]....
.L_41:
        /*00d8*/ 	.word	0x00001670


	//   ....[1]....
        /*00dc*/ 	.word	0x00001690


	//   ....[2]....
        /*00e0*/ 	.word	0x00001710


	//   ....[3]....
        /*00e4*/ 	.word	0x000019e0


	//   ....[4]....
        /*00e8*/ 	.word	0x000019f0


	//   ....[5]....
        /*00ec*/ 	.word	0x00001a00


	//   ....[6]....
        /*00f0*/ 	.word	0x00001a10


	//   ....[7]....
        /*00f4*/ 	.word	0x00001d30


	//   ....[8]....
        /*00f8*/ 	.word	0x00001d40


	//   ....[9]....
        /*00fc*/ 	.word	0x00001ec0


	//   ....[10]....
        /*0100*/ 	.word	0x00001f10


	//   ....[11]....
        /*0104*/ 	.word	0x00001f20


	//   ....[12]....
        /*0108*/ 	.word	0x00001f50


	//   ....[13]....
        /*010c*/ 	.word	0x00002240


	//   ....[14]....
        /*0110*/ 	.word	0x00002250


	//   ....[15]....
        /*0114*/ 	.word	0x00002540


	//   ....[16]....
        /*0118*/ 	.word	0x00002550


	//   ....[17]....
        /*011c*/ 	.word	0x000029c0


	//   ....[18]....
        /*0120*/ 	.word	0x00002a10


	//----- nvinfo : EIATTR_COOP_GROUP_MASK_REGIDS
	.align		4
.L_42:
        /*0124*/ 	.byte	0x04, 0x29
        /*0126*/ 	.short	(.L_44 - .L_43)


	//   ....[0]....
.L_43:
        /*0128*/ 	.word	0xffffffff


	//   ....[1]....
        /*012c*/ 	.word	0xffffffff


	//   ....[2]....
        /*0130*/ 	.word	0xffffffff


	//   ....[3]....
        /*0134*/ 	.word	0xffffffff


	//   ....[4]....
        /*0138*/ 	.word	0xffffffff


	//   ....[5]....
        /*013c*/ 	.word	0xffffffff


	//   ....[6]....
        /*0140*/ 	.word	0xffffffff


	//   ....[7]....
        /*0144*/ 	.word	0xffffffff


	//   ....[8]....
        /*0148*/ 	.word	0xffffffff


	//   ....[9]....
        /*014c*/ 	.word	0xffffffff


	//----- nvinfo : EIATTR_COOP_GROUP_INSTR_OFFSETS
	.align		4
.L_44:
        /*0150*/ 	.byte	0x04, 0x28
        /*0152*/ 	.short	(.L_46 - .L_45)


	//   ....[0]....
.L_45:
        /*0154*/ 	.word	0x00000050


	//   ....[1]....
        /*0158*/ 	.word	0x00000310


	//   ....[2]....
        /*015c*/ 	.word	0x000004f0


	//   ....[3]....
        /*0160*/ 	.word	0x00000980


	//   ....[4]....
        /*0164*/ 	.word	0x00000ac0


	//   ....[5]....
        /*0168*/ 	.word	0x00000fa0


	//   ....[6]....
        /*016c*/ 	.word	0x000010e0


	//   ....[7]....
        /*0170*/ 	.word	0x00001530


	//   ....[8]....
        /*0174*/ 	.word	0x00002850


	//   ....[9]....
        /*0178*/ 	.word	0x00002ac0


	//----- nvinfo : EIATTR_VRC_CTA_INIT_COUNT
	.align		4
.L_46:
        /*017c*/ 	.byte	0x02, 0x4a
        /*017e*/ 	.byte	0x80
	.zero		1


	//----- nvinfo : EIATTR_MBARRIER_INSTR_OFFSETS
	.align		4
        /*0180*/ 	.byte	0x04, 0x39
        /*0182*/ 	.short	(.L_48 - .L_47)


	//   ....[0]....
.L_47:
        /*0184*/ 	.word	0x00001730
        /*0188*/ 	.word	0x000000ff
        /*018c*/ 	.word	0x00012000
        /*0190*/ 	.short	0x0100
        /*0192*/ 	.byte	0x08
	.zero		1


	//   ....[1]....
        /*0194*/ 	.word	0x00001740
        /*0198*/ 	.word	0x000000ff
        /*019c*/ 	.word	0x00012020
        /*01a0*/ 	.short	0x0100
        /*01a2*/ 	.byte	0x08
	.zero		1


	//   ....[2]....
        /*01a4*/ 	.word	0x000017f0
        /*01a8*/ 	.word	0x000000ff
        /*01ac*/ 	.word	0x00012008
        /*01b0*/ 	.short	0x0100
        /*01b2*/ 	.byte	0x08
	.zero		1


	//   ....[3]....
        /*01b4*/ 	.word	0x00001800
        /*01b8*/ 	.word	0x000000ff
        /*01bc*/ 	.word	0x00012028
        /*01c0*/ 	.short	0x0100
        /*01c2*/ 	.byte	0x08
	.zero		1


	//   ....[4]....
        /*01c4*/ 	.word	0x00001910
        /*01c8*/ 	.word	0x000000ff
        /*01cc*/ 	.word	0x00012010
        /*01d0*/ 	.short	0x0100
        /*01d2*/ 	.byte	0x08
	.zero		1


	//   ....[5]....
        /*01d4*/ 	.word	0x00001920
        /*01d8*/ 	.word	0x000000ff
        /*01dc*/ 	.word	0x00012030
        /*01e0*/ 	.short	0x0100
        /*01e2*/ 	.byte	0x08
	.zero		1


	//   ....[6]....
        /*01e4*/ 	.word	0x00001af0
        /*01e8*/ 	.word	0x000000ff
        /*01ec*/ 	.word	0x00012000
        /*01f0*/ 	.short	0x010a
        /*01f2*/ 	.byte	0x08
	.zero		1


	//   ....[7]....
        /*01f4*/ 	.word	0x00001d90
        /*01f8*/ 	.word	0x000000ff
        /*01fc*/ 	.word	0x00012020
        /*0200*/ 	.short	0x010a
        /*0202*/ 	.byte	0x08
	.zero		1


	//   ....[8]....
        /*0204*/ 	.word	0x00001fc0
        /*0208*/ 	.word	0x000000ff
        /*020c*/ 	.word	0x00012000
        /*0210*/ 	.short	0x010a
        /*0212*/ 	.byte	0x1c
	.zero		1


	//   ....[9]....
        /*0214*/ 	.word	0x00002290
        /*0218*/ 	.word	0x000000ff
        /*021c*/ 	.word	0x00012020
        /*0220*/ 	.short	0x010a
        /*0222*/ 	.byte	0x1c
	.zero		1


	//   ....[10]....
        /*0224*/ 	.word	0x00002360
        /*0228*/ 	.word	0x000000ff
        /*022c*/ 	.word	0x00012000
        /*0230*/ 	.short	0x0108
        /*0232*/ 	.byte	0x08
	.zero		1


	//   ....[11]....
        /*0234*/ 	.word	0x00002370
        /*0238*/ 	.word	0x000000ff
        /*023c*/ 	.word	0x00012020
        /*0240*/ 	.short	0x0108
        /*0242*/ 	.byte	0x08
	.zero		1


	//   ....[12]....
        /*0244*/ 	.word	0x000023c0
        /*0248*/ 	.word	0x000000ff
        /*024c*/ 	.word	0x00012008
        /*0250*/ 	.short	0x0108
        /*0252*/ 	.byte	0x08
	.zero		1


	//   ....[13]....
        /*0254*/ 	.word	0x000023d0
        /*0258*/ 	.word	0x000000ff
        /*025c*/ 	.word	0x00012028
        /*0260*/ 	.short	0x0108
        /*0262*/ 	.byte	0x08
	.zero		1


	//   ....[14]....
        /*0264*/ 	.word	0x00002420
        /*0268*/ 	.word	0x000000ff
        /*026c*/ 	.word	0x00012010
        /*0270*/ 	.short	0x0108
        /*0272*/ 	.byte	0x08
	.zero		1


	//   ....[15]....
        /*0274*/ 	.word	0x00002430
        /*0278*/ 	.word	0x000000ff
        /*027c*/ 	.word	0x00012030
        /*0280*/ 	.short	0x0108
        /*0282*/ 	.byte	0x08
	.zero		1


	//   ....[16]....
        /*0284*/ 	.word	0x00002ae0
        /*0288*/ 	.word	0x000000ff
        /*028c*/ 	.word	0x00012000
        /*0290*/ 	.short	0x010a
        /*0292*/ 	.byte	0x08
	.zero		1


	//   ....[17]....
        /*0294*/ 	.word	0x00002b10
        /*0298*/ 	.word	0x000000ff
        /*029c*/ 	.word	0x00012020
        /*02a0*/ 	.short	0x010a
        /*02a2*/ 	.byte	0x08
	.zero		1


	//   ....[18]....
        /*02a4*/ 	.word	0x00002b40
        /*02a8*/ 	.word	0x000000ff
        /*02ac*/ 	.word	0x00012000
        /*02b0*/ 	.short	0x010a
        /*02b2*/ 	.byte	0x1c
	.zero		1


	//   ....[19]....
        /*02b4*/ 	.word	0x00002b70
        /*02b8*/ 	.word	0x000000ff
        /*02bc*/ 	.word	0x00012020
        /*02c0*/ 	.short	0x010a
        /*02c2*/ 	.byte	0x1c
	.zero		1


	//----- nvinfo : EIATTR_NUM_MBARRIERS
	.align		4
.L_48:
        /*02c4*/ 	.byte	0x03, 0x38
        /*02c6*/ 	.short	0x0006


	//----- nvinfo : EIATTR_EXIT_INSTR_OFFSETS
	.align		4
        /*02c8*/ 	.byte	0x04, 0x1c
        /*02ca*/ 	.short	(.L_50 - .L_49)


	//   ....[0]....
.L_49:
        /*02cc*/ 	.word	0x00002ad0


	//----- nvinfo : EIATTR_REQNTID
	.align		4
.L_50:
        /*02d0*/ 	.byte	0x04, 0x10
        /*02d2*/ 	.short	(.L_52 - .L_51)
.L_51:
        /*02d4*/ 	.word	0x00000080
        /*02d8*/ 	.word	0x00000001
        /*02dc*/ 	.word	0x00000001


	//----- nvinfo : EIATTR_CRS_STACK_SIZE
	.align		4
.L_52:
        /*02e0*/ 	.byte	0x04, 0x1e
        /*02e2*/ 	.short	(.L_54 - .L_53)
.L_53:
        /*02e4*/ 	.word	0x00000000


	//----- nvinfo : EIATTR_CBANK_PARAM_SIZE
	.align		4
.L_54:
        /*02e8*/ 	.byte	0x03, 0x19
        /*02ea*/ 	.short	0x0050


	//----- nvinfo : EIATTR_PARAM_CBANK
	.align		4
        /*02ec*/ 	.byte	0x04, 0x0a
        /*02ee*/ 	.short	(.L_56 - .L_55)
	.align		4
.L_55:
        /*02f0*/ 	.word	index@(.nv.constant0.gluon_tcgen05)
        /*02f4*/ 	.short	0x0380
        /*02f6*/ 	.short	0x0050


	//----- nvinfo : EIATTR_SW_WAR
	.align		4
.L_56:
        /*02f8*/ 	.byte	0x04, 0x36
        /*02fa*/ 	.short	(.L_58 - .L_57)
.L_57:
        /*02fc*/ 	.word	0x00000008
.L_58:


//--------------------- .nv.compat                --------------------------
	.section	.nv.compat,"",@"SHT_CUDA_COMPAT_INFO"
	.align	4
        /*0000*/ 	.byte	0x02, 0x02, 0x02, 0x00, 0x02, 0x05, 0x05, 0x00, 0x02, 0x03, 0x03, 0x00, 0x02, 0x06, 0x01, 0x00


//--------------------- .nv.callgraph             --------------------------
	.section	.nv.callgraph,"",@"SHT_CUDA_CALLGRAPH"
	.align	4
	.sectionentsize	8
	.align		4
        /*0000*/ 	.word	0x00000000
	.align		4
        /*0004*/ 	.word	0xffffffff
	.align		4
        /*0008*/ 	.word	0x00000000
	.align		4
        /*000c*/ 	.word	0xfffffffe
	.align		4
        /*0010*/ 	.word	0x00000000
	.align		4
        /*0014*/ 	.word	0xfffffffd
	.align		4
        /*0018*/ 	.word	0x00000000
	.align		4
        /*001c*/ 	.word	0xfffffffc


//--------------------- .text.gluon_tcgen05       --------------------------
	.section	.text.gluon_tcgen05,"ax",@progbits
	.align	128
        .global         gluon_tcgen05
        .type           gluon_tcgen05,@function
        .size           gluon_tcgen05,(.L_x_82 - gluon_tcgen05)
        .other          gluon_tcgen05,@"STO_CUDA_ENTRY STV_DEFAULT"
gluon_tcgen05:
.text.gluon_tcgen05:
[----:B------:R-:W1:Y:S01]  /*0000*/  LDC R1, c[0x0][0x37c] ;  /* 0x0000df00ff017b82 */ /* 0x000e620000000800 */
[----:B------:R-:W2:Y:S02]  /*0010*/  S2R R0, SR_TID.X ;  /* 0x0000000000007919 */ /* 0x000ea40000002100 */
[----:B--2---:R-:W-:-:S13]  /*0020*/  ISETP.GE.U32.AND P2, PT, R0, 0x20, PT ;  /* 0x000000200000780c */ /* 0x004fda0003f46070 */
[----:B------:R-:W-:Y:S05]  /*0030*/  @P2 BRA `(.L_x_0) ;  /* 0x0000000000b82947 */ /* 0x000fea0003800000 */
[----:B------:R-:W2:Y:S01]  /*0040*/  S2UR UR6, SR_CgaCtaId ;  /* 0x00000000000679c3 */ /* 0x000ea20000008800 */
[----:B------:R-:W-:Y:S01]  /*0050*/  NOP ;  /* 0x0000000000007918 */ /* 0x000fe20000000000 */
[----:B------:R-:W-:Y:S02]  /*0060*/  UMOV UR4, 0x40 ;  /* 0x0000004000047882 */ /* 0x000fe40000000000 */
[----:B--2---:R-:W-:-:S09]  /*0070*/  ULEA UR4, UR6, UR4, 0x18 ;  /* 0x0000000406047291 */ /* 0x004fd2000f8ec0ff */
[----:B------:R-:W2:Y:S01]  /*0080*/  LDS.U8 R2, [UR4] ;  /* 0x00000004ff027984 */ /* 0x000ea20008000000 */
[----:B------:R-:W-:Y:S02]  /*0090*/  UMOV UR4, 0x400 ;  /* 0x0000040000047882 */ /* 0x000fe40000000000 */
[----:B------:R-:W-:Y:S01]  /*00a0*/  ULEA UR4, UR6, UR4, 0x18 ;  /* 0x0000000406047291 */ /* 0x000fe2000f8ec0ff */
[----:B--2---:R-:W-:-:S13]  /*00b0*/  ISETP.NE.AND P0, PT, R2, RZ, PT ;  /* 0x000000ff0200720c */ /* 0x004fda0003f05270 */
[----:B------:R-:W-:Y:S05]  /*00c0*/  @P0 BRA `(.L_x_1) ;  /* 0x00000000007c0947 */ /* 0x000fea0003800000 */
[----:B------:R-:W-:-:S13]  /*00d0*/  ELECT P0, URZ, PT ;  /* 0x0000000000ff782f */ /* 0x000fda0003800000 */
[----:B------:R-:W-:Y:S05]  /*00e0*/  @!P0 BRA `(.L_x_2) ;  /* 0x0000000000848947 */ /* 0x000fea0003800000 */
[----:B------:R-:W-:Y:S01]  /*00f0*/  UMOV UR5, 0x2 ;  /* 0x0000000200057882 */ /* 0x000fe20000000000 */
[----:B------:R-:W-:Y:S02]  /*0100*/  IMAD.MOV.U32 R5, RZ, RZ, 0x1 ;  /* 0x00000001ff057424 */ /* 0x000fe400078e00ff */
[----:B------:R-:W-:Y:S02]  /*0110*/  IMAD.MOV.U32 R3, RZ, RZ, 0x3 ;  /* 0x00000003ff037424 */ /* 0x000fe400078e00ff */
[----:B------:R-:W-:Y:S04]  /*0120*/  DEPBAR.LE SB2, 0x36 ;  /* 0x0000ad800000791a */ /* 0x000fe80000000000 */
[----:B------:R-:W2:Y:S02]  /*0130*/  UTCATOMSWS.FIND_AND_SET.ALIGN UP0, UR5, UR5 ;  /* 0x00000005000575e3 */ /* 0x000ea40008000800 */
[----:B--2---:R-:W-:-:S04]  /*0140*/  PLOP3.LUT P0, PT, PT, PT, UP0, 0x80, 0x8 ;  /* 0x000000000008781c */ /* 0x004fc80003f0f008 */
[----:B------:R-:W-:-:S04]  /*0150*/  SEL R2, RZ, 0xffffffff, !P0 ;  /* 0xffffffffff027807 */ /* 0x000fc80004000000 */
[----:B------:R-:W-:Y:S01]  /*0160*/  ISETP.NE.AND P0, PT, R2, RZ, PT ;  /* 0x000000ff0200720c */ /* 0x000fe20003f05270 */
[----:B------:R-:W-:-:S12]  /*0170*/  IMAD.U32 R2, RZ, RZ, UR5 ;  /* 0x00000005ff027e24 */ /* 0x000fd8000f8e00ff */
[----:B------:R-:W-:Y:S05]  /*0180*/  @P0 BRA `(.L_x_3) ;  /* 0x0000000000240947 */ /* 0x000fea0003800000 */
.L_x_4:
[----:B------:R-:W-:Y:S05]  /*0190*/  NANOSLEEP 0x64 ;  /* 0x000000640000795d */ /* 0x000fea0003800000 */
[----:B------:R-:W-:-:S05]  /*01a0*/  UMOV UR5, 0x2 ;  /* 0x0000000200057882 */ /* 0x000fca0000000000 */
[----:B------:R-:W-:Y:S04]  /*01b0*/  DEPBAR.LE SB2, 0x36 ;  /* 0x0000ad800000791a */ /* 0x000fe80000000000 */
[----:B------:R-:W2:Y:S02]  /*01c0*/  UTCATOMSWS.FIND_AND_SET.ALIGN UP0, UR5, UR5 ;  /* 0x00000005000575e3 */ /* 0x000ea40008000800 */
[----:B--2---:R-:W-:-:S04]  /*01d0*/  PLOP3.LUT P0, PT, PT, PT, UP0, 0x80, 0x8 ;  /* 0x000000000008781c */ /* 0x004fc80003f0f008 */
[----:B------:R-:W-:-:S04]  /*01e0*/  SEL R2, RZ, 0xffffffff, !P0 ;  /* 0xffffffffff027807 */ /* 0x000fc80004000000 */
[----:B------:R-:W-:Y:S01]  /*01f0*/  ISETP.NE.AND P0, PT, R2, RZ, PT ;  /* 0x000000ff0200720c */ /* 0x000fe20003f05270 */
[----:B------:R-:W-:-:S12]  /*0200*/  IMAD.U32 R2, RZ, RZ, UR5 ;  /* 0x00000005ff027e24 */ /* 0x000fd8000f8e00ff */
[----:B------:R-:W-:Y:S05]  /*0210*/  @!P0 BRA `(.L_x_4) ;  /* 0xfffffffc00dc8947 */ /* 0x000fea000383ffff */
.L_x_3:
[C---:B------:R-:W-:Y:S01]  /*0220*/  VIADD R4, R2.reuse, 0x10 ;  /* 0x0000001002047836 */ /* 0x040fe20000000000 */
[----:B------:R-:W-:Y:S01]  /*0230*/  UMOV UR5, 0x50 ;  /* 0x0000005000057882 */ /* 0x000fe20000000000 */
[----:B------:R-:W-:Y:S01]  /*0240*/  SHF.L.U32 R3, R3, R2, RZ ;  /* 0x0000000203037219 */ /* 0x000fe200000006ff */
[----:B------:R-:W-:Y:S01]  /*0250*/  ULEA UR5, UR6, UR5, 0x18 ;  /* 0x0000000506057291 */ /* 0x000fe2000f8ec0ff */
[----:B------:R-:W-:Y:S01]  /*0260*/  IMAD.SHL.U32 R2, R2, 0x20, RZ ;  /* 0x0000002002027824 */ /* 0x000fe200078e00ff */
[----:B------:R-:W-:-:S04]  /*0270*/  SHF.L.U32 R4, R5, R4, RZ ;  /* 0x0000000405047219 */ /* 0x000fc800000006ff */
[----:B------:R-:W-:-:S05]  /*0280*/  LOP3.LUT R3, R4, R3, RZ, 0xfc, !PT ;  /* 0x0000000304037212 */ /* 0x000fca00078efcff */
[----:B------:R2:W-:Y:S04]  /*0290*/  ATOMS.OR RZ, [UR5], R3 ;  /* 0x00000003ffff798c */ /* 0x0005e8000b000005 */
[----:B------:R2:W-:Y:S01]  /*02a0*/  STS [UR4], R2 ;  /* 0x00000002ff007988 */ /* 0x0005e20008000804 */
[----:B------:R-:W-:Y:S05]  /*02b0*/  BRA `(.L_x_2) ;  /* 0x0000000000107947 */ /* 0x000fea0003800000 */
.L_x_1:
[----:B------:R-:W-:Y:S01]  /*02c0*/  IMAD.MOV.U32 R3, RZ, RZ, -0x1 ;  /* 0xffffffffff037424 */ /* 0x000fe200078e00ff */
[----:B------:R-:W-:-:S04]  /*02d0*/  MOV R2, 0x300 ;  /* 0x0000030000027802 */ /* 0x000fc80000000f00 */
[----:B------:R2:W-:Y:S03]  /*02e0*/  STS [UR4], R3 ;  /* 0x00000003ff007988 */ /* 0x0005e60008000804 */
[----:B-12---:R-:W-:Y:S05]  /*02f0*/  CALL.REL.NOINC `($__internal_1_$__cuda_sm10x_tcgen05_guardrail_trap_phase_invalid_during_alloc) ;  /* 0x0000002800347944 */ /* 0x006fea0003c00000 */
.L_x_2:
[----:B------:R-:W-:Y:S05]  /*0300*/  WARPSYNC.ALL ;  /* 0x0000000000007948 */ /* 0x000fea0003800000 */
[----:B------:R-:W-:Y:S01]  /*0310*/  NOP ;  /* 0x0000000000007918 */ /* 0x000fe20000000000 */
.L_x_0:
[----:B------:R-:W3:Y:S08]  /*0320*/  S2UR UR4, SR_CgaCtaId ;  /* 0x00000000000479c3 */ /* 0x000ef00000008800 */
[----:B------:R-:W-:Y:S01]  /*0330*/  BAR.SYNC.DEFER_BLOCKING 0x0 ;  /* 0x0000000000007b1d */ /* 0x000fe20000010000 */
[----:B------:R-:W-:-:S05]  /*0340*/  LOP3.LUT R68, R0, 0x7f, RZ, 0xc0, !PT ;  /* 0x0000007f00447812 */ /* 0x000fca00078ec0ff */
[----:B------:R-:W-:Y:S02]  /*0350*/  UMOV UR8, 0x400 ;  /* 0x0000040000087882 */ /* 0x000fe40000000000 */
[----:B------:R-:W4:Y:S08]  /*0360*/  LDC R10, c[0x0][0x3a0] ;  /* 0x0000e800ff0a7b82 */ /* 0x000f300000000800 */
[----:B------:R-:W5:Y:S01]  /*0370*/  S2UR UR9, SR_CTAID.Y ;  /* 0x00000000000979c3 */ /* 0x000f620000002600 */
[----:B---3--:R-:W-:-:S09]  /*0380*/  ULEA UR8, UR4, UR8, 0x18 ;  /* 0x0000000804087291 */ /* 0x008fd2000f8ec0ff */
[----:B--2---:R-:W2:Y:S01]  /*0390*/  LDS R3, [UR8] ;  /* 0x00000008ff037984 */ /* 0x004ea20008000800 */
[----:B------:R-:W-:Y:S06]  /*03a0*/  BAR.SYNC.DEFER_BLOCKING 0x0 ;  /* 0x0000000000007b1d */ /* 0x000fec0000010000 */
[----:B------:R-:W-:Y:S05]  /*03b0*/  @P2 BRA `(.L_x_5) ;  /* 0x0000000000182947 */ /* 0x000fea0003800000 */
[----:B------:R-:W-:Y:S01]  /*03c0*/  ELECT P0, URZ, PT ;  /* 0x0000000000ff782f */ /* 0x000fe20003800000 */
[----:B------:R-:W-:Y:S01]  /*03d0*/  IMAD.MOV.U32 R2, RZ, RZ, 0x1 ;  /* 0x00000001ff027424 */ /* 0x000fe200078e00ff */
[----:B------:R-:W-:Y:S01]  /*03e0*/  UMOV UR5, 0x40 ;  /* 0x0000004000057882 */ /* 0x000fe20000000000 */
[----:B------:R-:W-:Y:S01]  /*03f0*/  UVIRTCOUNT.DEALLOC.SMPOOL 0x80 ;  /* 0x000000800000784c */ /* 0x000fe20000000000 */
[----:B------:R-:W-:-:S09]  /*0400*/  ULEA UR5, UR4, UR5, 0x18 ;  /* 0x0000000504057291 */ /* 0x000fd2000f8ec0ff */
[----:B------:R3:W-:Y:S03]  /*0410*/  @P0 STS.U8 [UR5], R2 ;  /* 0x00000002ff000988 */ /* 0x0007e60008000005 */
.L_x_5:
[----:B------:R-:W3:Y:S01]  /*0420*/  S2UR UR4, SR_CTAID.Z ;  /* 0x00000000000479c3 */ /* 0x000ee20000002700 */
[----:B------:R-:W5:Y:S01]  /*0430*/  LDCU UR5, c[0x0][0x370] ;  /* 0x00006e00ff0577ac */ /* 0x000f620008000800 */
[----:B------:R-:W-:Y:S01]  /*0440*/  ISETP.GE.U32.AND P0, PT, R68, 0x20, PT ;  /* 0x000000204400780c */ /* 0x000fe20003f06070 */
[----:B----4-:R-:W-:Y:S01]  /*0450*/  VIADD R5, R10, 0xffffffff ;  /* 0xffffffff0a057836 */ /* 0x010fe20000000000 */
[C---:B------:R-:W-:Y:S01]  /*0460*/  ISETP.NE.U32.AND P3, PT, R68.reuse, RZ, PT ;  /* 0x000000ff4400720c */ /* 0x040fe20003f65070 */
[----:B------:R-:W3:Y:S01]  /*0470*/  LDCU UR6, c[0x0][0x374] ;  /* 0x00006e80ff0677ac */ /* 0x000ee20008000800 */
[----:B------:R-:W-:Y:S01]  /*0480*/  LEA R4, R68, UR8, 0x2 ;  /* 0x0000000844047c11 */ /* 0x000fe2000f8e10ff */
[----:B------:R-:W-:Y:S01]  /*0490*/  BSSY.RECONVERGENT B0, `(.L_x_6) ;  /* 0x0000015000007945 */ /* 0x000fe20003800200 */
[----:B------:R-:W5:Y:S01]  /*04a0*/  S2UR UR7, SR_CTAID.X ;  /* 0x00000000000779c3 */ /* 0x000f620000002500 */
[----:B------:R-:W4:Y:S01]  /*04b0*/  LDCU.64 UR20, c[0x0][0x3c0] ;  /* 0x00007800ff1477ac */ /* 0x000f220008000a00 */
[----:B--2---:R-:W-:-:S05]  /*04c0*/  R2UR UR23, R3 ;  /* 0x00000000031772ca */ /* 0x004fca00000e0000 */
[----:B------:R2:W-:Y:S01]  /*04d0*/  @!P0 STS [R4], RZ ;  /* 0x000000ff04008388 */ /* 0x0005e20000000800 */
[----:B------:R-:W1:Y:S01]  /*04e0*/  LDC R6, c[0x0][0x398] ;  /* 0x0000e600ff067b82 */ /* 0x000e620000000800 */
[----:B------:R-:W-:Y:S02]  /*04f0*/  NOP ;  /* 0x0000000000007918 */ /* 0x000fe40000000000 */
[----:B------:R2:W-:Y:S01]  /*0500*/  @!P3 STS [UR8+0x20], R5 ;  /* 0x00002005ff00b988 */ /* 0x0005e20008000808 */
[----:B---3-5:R-:W-:-:S04]  /*0510*/  UIMAD UR4, UR4, UR6, UR9 ;  /* 0x00000006040472a4 */ /* 0x028fc8000f8e0209 */
[----:B------:R-:W-:-:S04]  /*0520*/  UIMAD UR4, UR4, UR5, UR7 ;  /* 0x00000005040472a4 */ /* 0x000fc8000f8e0207 */
[----:B------:R-:W-:-:S04]  /*0530*/  UIMAD UR4, UR4, 0x180, URZ ;  /* 0x00000180040478a4 */ /* 0x000fc8000f8e02ff */
[----:B----4-:R-:W-:Y:S01]  /*0540*/  UIADD3 UR24, UP0, UPT, UR4, UR20, URZ ;  /* 0x0000001404187290 */ /* 0x010fe2000ff1e0ff */
[----:B-1----:R-:W-:-:S03]  /*0550*/  VIADD R6, R6, 0xffffffff ;  /* 0xffffffff06067836 */ /* 0x002fc60000000000 */
[----:B------:R-:W-:Y:S01]  /*0560*/  ULEA.HI.X.SX32 UR25, UR4, UR21, 0x1, UP0 ;  /* 0x0000001504197291 */ /* 0x000fe200080f0eff */
[----:B--2---:R-:W-:Y:S11]  /*0570*/  @P3 BRA `(.L_x_7) ;  /* 0x0000000000183947 */ /* 0x004ff60003800000 */
[----:B------:R-:W1:Y:S01]  /*0580*/  LDS R2, [UR8+0x8] ;  /* 0x00000808ff027984 */ /* 0x000e620008000800 */
[----:B------:R-:W2:Y:S01]  /*0590*/  LDC.64 R8, c[0x0][0x380] ;  /* 0x0000e000ff087b82 */ /* 0x000ea20000000a00 */
[----:B------:R-:W-:Y:S02]  /*05a0*/  IMAD.MOV.U32 R3, RZ, RZ, 0x70 ;  /* 0x00000070ff037424 */ /* 0x000fe400078e00ff */
[----:B--2---:R2:W-:Y:S03]  /*05b0*/  STS.64 [UR8], R8 ;  /* 0x00000008ff007988 */ /* 0x0045e60008000a08 */
[----:B-1----:R-:W-:-:S05]  /*05c0*/  LOP3.LUT R2, R2, 0x10, R3, 0xd8, !PT ;  /* 0x0000001002027812 */ /* 0x002fca00078ed803 */
[----:B------:R2:W-:Y:S02]  /*05d0*/  STS [UR8+0x8], R2 ;  /* 0x00000802ff007988 */ /* 0x0005e40008000808 */
.L_x_7:
[----:B------:R-:W-:Y:S05]  /*05e0*/  BSYNC.RECONVERGENT B0 ;  /* 0x0000000000007941 */ /* 0x000fea0003800200 */
.L_x_6:
[----:B------:R-:W-:Y:S04]  /*05f0*/  BSSY.RECONVERGENT B0, `(.L_x_8) ;  /* 0x000000a000007945 */ /* 0x000fe80003800200 */
[----:B------:R-:W-:Y:S05]  /*0600*/  @P3 BRA `(.L_x_9) ;  /* 0x0000000000203947 */ /* 0x000fea0003800000 */
[----:B--2---:R-:W1:Y:S01]  /*0610*/  LDS R2, [UR8+0x34] ;  /* 0x00003408ff027984 */ /* 0x004e620008000800 */
[----:B------:R-:W-:Y:S02]  /*0620*/  IMAD.MOV.U32 R3, RZ, RZ, 0x7f000000 ;  /* 0x7f000000ff037424 */ /* 0x000fe400078e00ff */
[----:B------:R-:W-:Y:S01]  /*0630*/  @!P3 IMAD.MOV.U32 R7, RZ, RZ, 0x7f ;  /* 0x0000007fff07b424 */ /* 0x000fe200078e00ff */
[----:B------:R-:W2:Y:S02]  /*0640*/  @!P3 LDS R8, [UR8+0x38] ;  /* 0x00003808ff08b984 */ /* 0x000ea40008000800 */
[----:B-1----:R-:W-:Y:S02]  /*0650*/  LOP3.LUT R2, R2, 0xff000000, R3, 0xb8, !PT ;  /* 0xff00000002027812 */ /* 0x002fe400078eb803 */
[----:B--2---:R-:W-:-:S03]  /*0660*/  @!P3 LOP3.LUT R3, R8, 0xff, R7, 0xb8, !PT ;  /* 0x000000ff0803b812 */ /* 0x004fc600078eb807 */
[----:B------:R1:W-:Y:S04]  /*0670*/  STS [UR8+0x34], R2 ;  /* 0x00003402ff007988 */ /* 0x0003e80008000808 */
[----:B------:R1:W-:Y:S02]  /*0680*/  @!P3 STS [UR8+0x38], R3 ;  /* 0x00003803ff00b988 */ /* 0x0003e40008000808 */
.L_x_9:
[----:B------:R-:W-:Y:S05]  /*0690*/  BSYNC.RECONVERGENT B0 ;  /* 0x0000000000007941 */ /* 0x000fea0003800200 */
.L_x_8:
[----:B------:R-:W-:Y:S04]  /*06a0*/  BSSY.RECONVERGENT B0, `(.L_x_10) ;  /* 0x000000a000007945 */ /* 0x000fe80003800200 */
[----:B------:R-:W-:Y:S05]  /*06b0*/  @P3 BRA `(.L_x_11) ;  /* 0x0000000000203947 */ /* 0x000fea0003800000 */
[----:B-12---:R-:W1:Y:S01]  /*06c0*/  LDS R2, [UR8+0x1c] ;  /* 0x00001c08ff027984 */ /* 0x006e620008000800 */
[----:B------:R-:W2:Y:S03]  /*06d0*/  LDC.64 R8, c[0x0][0x3a8] ;  /* 0x0000ea00ff087b82 */ /* 0x000ea60000000a00 */
[----:B------:R3:W-:Y:S01]  /*06e0*/  STS [UR8+0x24], R6 ;  /* 0x00002406ff007988 */ /* 0x0007e20008000808 */
[--C-:B--2---:R-:W-:Y:S02]  /*06f0*/  SHF.R.U32.HI R7, RZ, 0x4, R9.reuse ;  /* 0x00000004ff077819 */ /* 0x104fe40000011609 */
[----:B------:R-:W-:-:S05]  /*0700*/  SHF.R.U64 R3, R8, 0x4, R9 ;  /* 0x0000000408037819 */ /* 0x000fca0000001209 */
[----:B------:R3:W-:Y:S01]  /*0710*/  STS [UR8+0xc], R3 ;  /* 0x00000c03ff007988 */ /* 0x0007e20008000808 */
[----:B-1----:R-:W-:-:S05]  /*0720*/  LOP3.LUT R2, R2, 0xf, R7, 0xb8, !PT ;  /* 0x0000000f02027812 */ /* 0x002fca00078eb807 */
[----:B------:R3:W-:Y:S02]  /*0730*/  STS [UR8+0x1c], R2 ;  /* 0x00001c02ff007988 */ /* 0x0007e40008000808 */
.L_x_11:
[----:B------:R-:W-:Y:S05]  /*0740*/  BSYNC.RECONVERGENT B0 ;  /* 0x0000000000007941 */ /* 0x000fea0003800200 */
.L_x_10:
[----:B------:R-:W-:Y:S04]  /*0750*/  BSSY.RECONVERGENT B1, `(.L_x_12) ;  /* 0x000001d000017945 */ /* 0x000fe80003800200 */
[----:B------:R-:W-:Y:S04]  /*0760*/  BSSY.RELIABLE B0, `(.L_x_13) ;  /* 0x0000018000007945 */ /* 0x000fe80003800100 */
[----:B------:R-:W-:Y:S05]  /*0770*/  @P3 BRA `(.L_x_14) ;  /* 0x00000000001c3947 */ /* 0x000fea0003800000 */
[----:B-123--:R-:W1:Y:S02]  /*0780*/  LDS R2, [UR8+0x34] ;  /* 0x00003408ff027984 */ /* 0x00ee640008000800 */
[----:B-1----:R-:W-:-:S05]  /*0790*/  LOP3.LUT R2, R2, 0x7, RZ, 0xb8, !PT ;  /* 0x0000000702027812 */ /* 0x002fca00078eb8ff */
[----:B------:R1:W-:Y:S01]  /*07a0*/  STS [UR8+0x34], R2 ;  /* 0x00003402ff007988 */ /* 0x0003e20008000808 */
[----:B------:R-:W-:Y:S05]  /*07b0*/  @P3 BRA `(.L_x_15) ;  /* 0x00000000001c3947 */ /* 0x000fea0003800000 */
[----:B-1----:R-:W1:Y:S02]  /*07c0*/  LDS R2, [UR8+0x34] ;  /* 0x00003408ff027984 */ /* 0x002e640008000800 */
[----:B-1----:R-:W-:-:S05]  /*07d0*/  LOP3.LUT R2, R2, 0x38, RZ, 0xb8, !PT ;  /* 0x0000003802027812 */ /* 0x002fca00078eb8ff */
[----:B------:R4:W-:Y:S02]  /*07e0*/  STS [UR8+0x34], R2 ;  /* 0x00003402ff007988 */ /* 0x0009e40008000808 */
.L_x_14:
[----:B------:R-:W-:Y:S05]  /*07f0*/  @P3 BRA `(.L_x_16) ;  /* 0x00000000001c3947 */ /* 0x000fea0003800000 */
[----:B-1234-:R-:W1:Y:S02]  /*0800*/  LDS R2, [UR8+0x8] ;  /* 0x00000808ff027984 */ /* 0x01ee640008000800 */
[----:B-1----:R-:W-:-:S05]  /*0810*/  LOP3.LUT R2, R2, 0x780, RZ, 0xb8, !PT ;  /* 0x0000078002027812 */ /* 0x002fca00078eb8ff */
[----:B------:R2:W-:Y:S02]  /*0820*/  STS [UR8+0x8], R2 ;  /* 0x00000802ff007988 */ /* 0x0005e40008000808 */
.L_x_15:
[----:B------:R-:W-:Y:S05]  /*0830*/  @P3 BRA `(.L_x_17) ;  /* 0x0000000000283947 */ /* 0x000fea0003800000 */
[----:B-12---:R-:W1:Y:S02]  /*0840*/  LDS R2, [UR8+0x8] ;  /* 0x00000808ff027984 */ /* 0x006e640008000800 */
[----:B-1----:R-:W-:-:S05]  /*0850*/  LOP3.LUT R2, R2, 0x1800, RZ, 0xb8, !PT ;  /* 0x0000180002027812 */ /* 0x002fca00078eb8ff */
[----:B------:R5:W-:Y:S02]  /*0860*/  STS [UR8+0x8], R2 ;  /* 0x00000802ff007988 */ /* 0x000be40008000808 */
.L_x_16:
[----:B------:R-:W-:Y:S05]  /*0870*/  @P3 BREAK.RELIABLE B0 ;  /* 0x0000000000003942 */ /* 0x000fea0003800100 */
[----:B------:R-:W-:Y:S05]  /*0880*/  @P3 BRA `(.L_x_18) ;  /* 0x0000000000243947 */ /* 0x000fea0003800000 */
[----:B-1-3--:R-:W1:Y:S01]  /*0890*/  LDS R3, [UR8+0x8] ;  /* 0x00000808ff037984 */ /* 0x00ae620008000800 */
[----:B--2-45:R-:W-:-:S05]  /*08a0*/  IMAD.MOV.U32 R2, RZ, RZ, 0x6000 ;  /* 0x00006000ff027424 */ /* 0x034fca00078e00ff */
[----:B-1----:R-:W-:-:S04]  /*08b0*/  LOP3.LUT R2, R3, 0x6000, R2, 0xd8, !PT ;  /* 0x0000600003027812 */ /* 0x002fc800078ed802 */
[----:B------:R-:W-:-:S05]  /*08c0*/  LOP3.LUT R2, R2, 0x400000, RZ, 0xb8, !PT ;  /* 0x0040000002027812 */ /* 0x000fca00078eb8ff */
[----:B------:R3:W-:Y:S02]  /*08d0*/  STS [UR8+0x8], R2 ;  /* 0x00000802ff007988 */ /* 0x0007e40008000808 */
.L_x_17:
[----:B------:R-:W-:Y:S05]  /*08e0*/  BSYNC.RELIABLE B0 ;  /* 0x0000000000007941 */ /* 0x000fea0003800100 */
.L_x_13:
[----:B-123--:R-:W1:Y:S02]  /*08f0*/  @!P3 LDS R2, [UR8+0x8] ;  /* 0x00000808ff02b984 */ /* 0x00ee640008000800 */
[----:B-1----:R-:W-:-:S05]  /*0900*/  @!P3 LOP3.LUT R2, R2, 0x8000, RZ, 0xb8, !PT ;  /* 0x000080000202b812 */ /* 0x002fca00078eb8ff */
[----:B------:R1:W-:Y:S02]  /*0910*/  @!P3 STS [UR8+0x8], R2 ;  /* 0x00000802ff00b988 */ /* 0x0003e40008000808 */
.L_x_18:
[----:B------:R-:W-:Y:S05]  /*0920*/  BSYNC.RECONVERGENT B1 ;  /* 0x0000000000017941 */ /* 0x000fea0003800200 */
.L_x_12:
[----:B------:R-:W-:Y:S05]  /*0930*/  WARPSYNC.ALL ;  /* 0x0000000000007948 */ /* 0x000fea0003800000 */
[----:B------:R-:W-:Y:S01]  /*0940*/  NOP ;  /* 0x0000000000007918 */ /* 0x000fe20000000000 */
[----:B------:R-:W-:Y:S05]  /*0950*/  @P0 BRA `(.L_x_19) ;  /* 0x0000000000300947 */ /* 0x000fea0003800000 */
[----:B-12345:R-:W1:Y:S01]  /*0960*/  S2R R2, SR_LANEID ;  /* 0x0000000000027919 */ /* 0x03ee620000000000 */
[----:B------:R-:W-:Y:S05]  /*0970*/  WARPSYNC.ALL ;  /* 0x0000000000007948 */ /* 0x000fea0003800000 */
[----:B------:R-:W-:Y:S01]  /*0980*/  NOP ;  /* 0x0000000000007918 */ /* 0x000fe20000000000 */
[----:B-1----:R-:W-:-:S05]  /*0990*/  IMAD.SHL.U32 R7, R2, 0x4, RZ ;  /* 0x0000000402077824 */ /* 0x002fca00078e00ff */
[----:B------:R-:W1:Y:S01]  /*09a0*/  LDS R9, [R7+UR8] ;  /* 0x0000000807097984 */ /* 0x000e620008000800 */
[----:B------:R-:W-:-:S05]  /*09b0*/  IADD3 R2, P1, PT, R7, UR24, RZ ;  /* 0x0000001807027c10 */ /* 0x000fca000ff3e0ff */
[----:B------:R-:W-:-:S05]  /*09c0*/  IMAD.X R3, RZ, RZ, UR25, P1 ;  /* 0x00000019ff037e24 */ /* 0x000fca00088e06ff */
[----:B-1----:R1:W2:Y:S01]  /*09d0*/  ATOMG.E.EXCH.STRONG.GPU PT, RZ, [R2], R9 ;  /* 0x0000000902ff73a8 */ /* 0x0022a200041ee100 */
[----:B------:R-:W-:-:S04]  /*09e0*/  DEPBAR {5,4,3,2,1,0} ;  /* 0x0000003f0000791a */ /* 0x000fc80000000000 */
[----:B------:R-:W3:Y:S02]  /*09f0*/  CCTL.E.C.LDCU.IV.DEEP [UR24] ;  /* 0x0000000018007540 */ /* 0x000ee40009c08000 */
[----:B---3--:R1:W-:Y:S01]  /*0a00*/  UTMACCTL.IV [UR24] ;  /* 0x00000000180079b9 */ /* 0x0083e20008000000 */
[----:B------:R-:W-:Y:S01]  /*0a10*/  NOP ;  /* 0x0000000000007918 */ /* 0x000fe20000000000 */
.L_x_19:
[----:B------:R-:W-:Y:S05]  /*0a20*/  @P0 BRA `(.L_x_20) ;  /* 0x00000000000c0947 */ /* 0x000fea0003800000 */
[----:B------:R0:W-:Y:S01]  /*0a30*/  UTMACMDFLUSH ;  /* 0x00000000000079b7 */ /* 0x0001e20000000000 */
[----:B------:R-:W-:Y:S05]  /*0a40*/  @P0 BRA `(.L_x_20) ;  /* 0x0000000000040947 */ /* 0x000fea0003800000 */
[----:B------:R-:W-:-:S04]  /*0a50*/  DEPBAR.LE SB0, 0x0 ;  /* 0x000080000000791a */ /* 0x000fc80000000000 */
.L_x_20:
[----:B------:R-:W-:Y:S05]  /*0a60*/  WARPSYNC.ALL ;  /* 0x0000000000007948 */ /* 0x000fea0003800000 */
[----:B------:R-:W-:Y:S01]  /*0a70*/  NOP ;  /* 0x0000000000007918 */ /* 0x000fe20000000000 */
[----:B--2---:R-:W-:Y:S06]  /*0a80*/  BAR.SYNC.DEFER_BLOCKING 0x0 ;  /* 0x0000000000007b1d */ /* 0x004fec0000010000 */
[----:B------:R-:W-:Y:S02]  /*0a90*/  BSSY.RECONVERGENT B1, `(.L_x_21) ;  /* 0x000000b000017945 */ /* 0x000fe40003800200 */
[----:B------:R-:W-:Y:S06]  /*0aa0*/  BAR.SYNC.DEFER_BLOCKING 0x0 ;  /* 0x0000000000007b1d */ /* 0x000fec0000010000 */
[----:B------:R2:W-:Y:S01]  /*0ab0*/  @!P0 STS [R4], RZ ;  /* 0x000000ff04008388 */ /* 0x0005e20000000800 */
[----:B------:R-:W-:Y:S01]  /*0ac0*/  NOP ;  /* 0x0000000000007918 */ /* 0x000fe20000000000 */
[----:B------:R-:W-:Y:S05]  /*0ad0*/  @P3 BRA `(.L_x_22) ;  /* 0x0000000000183947 */ /* 0x000fea0003800000 */
[----:B-1-345:R-:W1:Y:S01]  /*0ae0*/  LDS R2, [UR8+0x8] ;  /* 0x00000808ff027984 */ /* 0x03ae620008000800 */
[----:B------:R-:W3:Y:S01]  /*0af0*/  LDC.64 R8, c[0x0][0x388] ;  /* 0x0000e200ff087b82 */ /* 0x000ee20000000a00 */
[----:B------:R-:W-:Y:S02]  /*0b00*/  IMAD.MOV.U32 R3, RZ, RZ, 0x70 ;  /* 0x00000070ff037424 */ /* 0x000fe400078e00ff */
[----:B---3--:R3:W-:Y:S03]  /*0b10*/  STS.64 [UR8], R8 ;  /* 0x00000008ff007988 */ /* 0x0087e60008000a08 */
[----:B-1----:R-:W-:-:S05]  /*0b20*/  LOP3.LUT R2, R2, 0x10, R3, 0xd8, !PT ;  /* 0x0000001002027812 */ /* 0x002fca00078ed803 */
[----:B------:R3:W-:Y:S02]  /*0b30*/  STS [UR8+0x8], R2 ;  /* 0x00000802ff007988 */ /* 0x0007e40008000808 */
.L_x_22:
[----:B-1----:R-:W-:Y:S05]  /*0b40*/  BSYNC.RECONVERGENT B1 ;  /* 0x0000000000017941 */ /* 0x002fea0003800200 */
.L_x_21:
[----:B------:R-:W-:Y:S04]  /*0b50*/  BSSY.RECONVERGENT B2, `(.L_x_23) ;  /* 0x000000f000027945 */ /* 0x000fe80003800200 */
[----:B------:R-:W-:Y:S04]  /*0b60*/  BSSY.RELIABLE B1, `(.L_x_24) ;  /* 0x000000c000017945 */ /* 0x000fe80003800100 */
[----:B------:R-:W-:Y:S05]  /*0b70*/  @P3 BRA `(.L_x_25) ;  /* 0x0000000000283947 */ /* 0x000fea0003800000 */
[----:B---345:R-:W1:Y:S01]  /*0b80*/  LDS R2, [UR8+0x34] ;  /* 0x00003408ff027984 */ /* 0x038e620008000800 */
[----:B------:R-:W-:Y:S01]  /*0b90*/  IMAD.MOV.U32 R3, RZ, RZ, 0x7f000000 ;  /* 0x7f000000ff037424 */ /* 0x000fe200078e00ff */
[----:B------:R-:W-:Y:S05]  /*0ba0*/  @P3 BREAK.RELIABLE B1 ;  /* 0x0000000000013942 */ /* 0x000fea0003800100 */
[----:B-1----:R-:W-:-:S05]  /*0bb0*/  LOP3.LUT R2, R2, 0xff000000, R3, 0xb8, !PT ;  /* 0xff00000002027812 */ /* 0x002fca00078eb803 */
[----:B------:R1:W-:Y:S01]  /*0bc0*/  STS [UR8+0x34], R2 ;  /* 0x00003402ff007988 */ /* 0x0003e20008000808 */
[----:B------:R-:W-:Y:S05]  /*0bd0*/  @P3 BRA `(.L_x_26) ;  /* 0x0000000000183947 */ /* 0x000fea0003800000 */
[----:B------:R-:W3:Y:S01]  /*0be0*/  LDS R3, [UR8+0x38] ;  /* 0x00003808ff037984 */ /* 0x000ee20008000800 */
[----:B-1----:R-:W-:-:S05]  /*0bf0*/  IMAD.MOV.U32 R2, RZ, RZ, 0x3f ;  /* 0x0000003fff027424 */ /* 0x002fca00078e00ff */
[----:B---3--:R-:W-:-:S05]  /*0c00*/  LOP3.LUT R2, R3, 0xff, R2, 0xb8, !PT ;  /* 0x000000ff03027812 */ /* 0x008fca00078eb802 */
[----:B------:R1:W-:Y:S02]  /*0c10*/  STS [UR8+0x38], R2 ;  /* 0x00003802ff007988 */ /* 0x0003e40008000808 */
.L_x_25:
[----:B------:R-:W-:Y:S05]  /*0c20*/  BSYNC.RELIABLE B1 ;  /* 0x0000000000017941 */ /* 0x000fea0003800100 */
.L_x_24:
[----:B------:R1:W-:Y:S02]  /*0c30*/  @!P3 STS [UR8+0x20], R5 ;  /* 0x00002005ff00b988 */ /* 0x0003e40008000808 */
.L_x_26:
[----:B------:R-:W-:Y:S05]  /*0c40*/  BSYNC.RECONVERGENT B2 ;  /* 0x0000000000027941 */ /* 0x000fea0003800200 */
.L_x_23:
[----:B------:R-:W-:Y:S05]  /*0c50*/  WARPSYNC.ALL ;  /* 0x0000000000007948 */ /* 0x000fea0003800000 */
[----:B------:R-:W-:Y:S01]  /*0c60*/  NOP ;  /* 0x0000000000007918 */ /* 0x000fe20000000000 */
[----:B-1----:R-:W1:Y:S01]  /*0c70*/  LDC R5, c[0x0][0x39c] ;  /* 0x0000e700ff057b82 */ /* 0x002e620000000800 */
[----:B------:R-:W-:Y:S01]  /*0c80*/  BSSY.RECONVERGENT B2, `(.L_x_27) ;  /* 0x000000b000027945 */ /* 0x000fe20003800200 */
[----:B-1----:R-:W-:-:S03]  /*0c90*/  VIADD R5, R5, 0xffffffff ;  /* 0xffffffff05057836 */ /* 0x002fc60000000000 */
[----:B------:R-:W-:Y:S05]  /*0ca0*/  @P3 BRA `(.L_x_28) ;  /* 0x0000000000203947 */ /* 0x000fea0003800000 */
[----:B---345:R-:W1:Y:S01]  /*0cb0*/  LDS R2, [UR8+0x1c] ;  /* 0x00001c08ff027984 */ /* 0x038e620008000800 */
[----:B------:R-:W3:Y:S03]  /*0cc0*/  LDC.64 R8, c[0x0][0x3b0] ;  /* 0x0000ec00ff087b82 */ /* 0x000ee60000000a00 */
[----:B------:R4:W-:Y:S01]  /*0cd0*/  STS [UR8+0x24], R5 ;  /* 0x00002405ff007988 */ /* 0x0009e20008000808 */
[--C-:B---3--:R-:W-:Y:S02]  /*0ce0*/  SHF.R.U32.HI R7, RZ, 0x4, R9.reuse ;  /* 0x00000004ff077819 */ /* 0x108fe40000011609 */
[----:B------:R-:W-:-:S05]  /*0cf0*/  SHF.R.U64 R3, R8, 0x4, R9 ;  /* 0x0000000408037819 */ /* 0x000fca0000001209 */
[----:B------:R4:W-:Y:S01]  /*0d00*/  STS [UR8+0xc], R3 ;  /* 0x00000c03ff007988 */ /* 0x0009e20008000808 */
[----:B-1----:R-:W-:-:S05]  /*0d10*/  LOP3.LUT R2, R2, 0xf, R7, 0xb8, !PT ;  /* 0x0000000f02027812 */ /* 0x002fca00078eb807 */
[----:B------:R4:W-:Y:S02]  /*0d20*/  STS [UR8+0x1c], R2 ;  /* 0x00001c02ff007988 */ /* 0x0009e40008000808 */
.L_x_28:
[----:B------:R-:W-:Y:S05]  /*0d30*/  BSYNC.RECONVERGENT B2 ;  /* 0x0000000000027941 */ /* 0x000fea0003800200 */
.L_x_27:
[----:B------:R-:W-:Y:S04]  /*0d40*/  BSSY.RECONVERGENT B3, `(.L_x_29) ;  /* 0x000001d000037945 */ /* 0x000fe80003800200 */
[----:B------:R-:W-:Y:S04]  /*0d50*/  BSSY.RELIABLE B2, `(.L_x_30) ;  /* 0x0000018000027945 */ /* 0x000fe80003800100 */
[----:B------:R-:W-:Y:S05]  /*0d60*/  @P3 BRA `(.L_x_31) ;  /* 0x00000000001c3947 */ /* 0x000fea0003800000 */
[----:B---345:R-:W1:Y:S02]  /*0d70*/  LDS R2, [UR8+0x34] ;  /* 0x00003408ff027984 */ /* 0x038e640008000800 */
[----:B-1----:R-:W-:-:S05]  /*0d80*/  LOP3.LUT R2, R2, 0x7, RZ, 0xb8, !PT ;  /* 0x0000000702027812 */ /* 0x002fca00078eb8ff */
[----:B------:R1:W-:Y:S01]  /*0d90*/  STS [UR8+0x34], R2 ;  /* 0x00003402ff007988 */ /* 0x0003e20008000808 */
[----:B------:R-:W-:Y:S05]  /*0da0*/  @P3 BRA `(.L_x_32) ;  /* 0x00000000001c3947 */ /* 0x000fea0003800000 */
[----:B-1----:R-:W1:Y:S02]  /*0db0*/  LDS R2, [UR8+0x34] ;  /* 0x00003408ff027984 */ /* 0x002e640008000800 */
[----:B-1----:R-:W-:-:S05]  /*0dc0*/  LOP3.LUT R2, R2, 0x38, RZ, 0xb8, !PT ;  /* 0x0000003802027812 */ /* 0x002fca00078eb8ff */
[----:B------:R1:W-:Y:S02]  /*0dd0*/  STS [UR8+0x34], R2 ;  /* 0x00003402ff007988 */ /* 0x0003e40008000808 */
.L_x_31:
[----:B------:R-:W-:Y:S05]  /*0de0*/  @P3 BRA `(.L_x_33) ;  /* 0x00000000001c3947 */ /* 0x000fea0003800000 */
[----:B-1-345:R-:W1:Y:S02]  /*0df0*/  LDS R2, [UR8+0x8] ;  /* 0x00000808ff027984 */ /* 0x03ae640008000800 */
[----:B-1----:R-:W-:-:S05]  /*0e00*/  LOP3.LUT R2, R2, 0x780, RZ, 0xb8, !PT ;  /* 0x0000078002027812 */ /* 0x002fca00078eb8ff */
[----:B------:R3:W-:Y:S02]  /*0e10*/  STS [UR8+0x8], R2 ;  /* 0x00000802ff007988 */ /* 0x0007e40008000808 */
.L_x_32:
[----:B------:R-:W-:Y:S05]  /*0e20*/  @P3 BRA `(.L_x_34) ;  /* 0x0000000000283947 */ /* 0x000fea0003800000 */
[----:B-1-3--:R-:W1:Y:S02]  /*0e30*/  LDS R2, [UR8+0x8] ;  /* 0x00000808ff027984 */ /* 0x00ae640008000800 */
[----:B-1----:R-:W-:-:S05]  /*0e40*/  LOP3.LUT R2, R2, 0x1800, RZ, 0xb8, !PT ;  /* 0x0000180002027812 */ /* 0x002fca00078eb8ff */
[----:B------:R1:W-:Y:S02]  /*0e50*/  STS [UR8+0x8], R2 ;  /* 0x00000802ff007988 */ /* 0x0003e40008000808 */
.L_x_33:
[----:B------:R-:W-:Y:S05]  /*0e60*/  @P3 BREAK.RELIABLE B2 ;  /* 0x0000000000023942 */ /* 0x000fea0003800100 */
[----:B------:R-:W-:Y:S05]  /*0e70*/  @P3 BRA `(.L_x_35) ;  /* 0x0000000000243947 */ /* 0x000fea0003800000 */
[----:B-1-345:R-:W1:Y:S01]  /*0e80*/  LDS R2, [UR8+0x8] ;  /* 0x00000808ff027984 */ /* 0x03ae620008000800 */
[----:B------:R-:W-:-:S05]  /*0e90*/  IMAD.MOV.U32 R3, RZ, RZ, 0x6000 ;  /* 0x00006000ff037424 */ /* 0x000fca00078e00ff */
[----:B-1----:R-:W-:-:S04]  /*0ea0*/  LOP3.LUT R2, R2, 0x6000, R3, 0xd8, !PT ;  /* 0x0000600002027812 */ /* 0x002fc800078ed803 */
[----:B------:R-:W-:-:S05]  /*0eb0*/  LOP3.LUT R2, R2, 0x400000, RZ, 0xb8, !PT ;  /* 0x0040000002027812 */ /* 0x000fca00078eb8ff */
[----:B------:R4:W-:Y:S02]  /*0ec0*/  STS [UR8+0x8], R2 ;  /* 0x00000802ff007988 */ /* 0x0009e40008000808 */
.L_x_34:
[----:B------:R-:W-:Y:S05]  /*0ed0*/  BSYNC.RELIABLE B2 ;  /* 0x0000000000027941 */ /* 0x000fea0003800100 */
.L_x_30:
[----:B-1-34-:R-:W1:Y:S02]  /*0ee0*/  @!P3 LDS R2, [UR8+0x8] ;  /* 0x00000808ff02b984 */ /* 0x01ae640008000800 */
[----:B-1----:R-:W-:-:S05]  /*0ef0*/  @!P3 LOP3.LUT R2, R2, 0x8000, RZ, 0xb8, !PT ;  /* 0x000080000202b812 */ /* 0x002fca00078eb8ff */
[----:B------:R1:W-:Y:S02]  /*0f00*/  @!P3 STS [UR8+0x8], R2 ;  /* 0x00000802ff00b988 */ /* 0x0003e40008000808 */
.L_x_35:
[----:B------:R-:W-:Y:S05]  /*0f10*/  BSYNC.RECONVERGENT B3 ;  /* 0x0000000000037941 */ /* 0x000fea0003800200 */
.L_x_29:
[----:B------:R-:W-:Y:S05]  /*0f20*/  WARPSYNC.ALL ;  /* 0x0000000000007948 */ /* 0x000fea0003800000 */
[----:B------:R-:W-:Y:S01]  /*0f30*/  NOP ;  /* 0x0000000000007918 */ /* 0x000fe20000000000 */
[----:B------:R-:W-:-:S04]  /*0f40*/  UIADD3 UR5, UPT, UPT, UR4, 0x80, URZ ;  /* 0x0000008004057890 */ /* 0x000fc8000fffe0ff */
[----:B------:R-:W-:-:S04]  /*0f50*/  UIADD3 UR26, UP0, UPT, UR5, UR20, URZ ;  /* 0x00000014051a7290 */ /* 0x000fc8000ff1e0ff */
[----:B------:R-:W-:Y:S01]  /*0f60*/  ULEA.HI.X.SX32 UR27, UR5, UR21, 0x1, UP0 ;  /* 0x00000015051b7291 */ /* 0x000fe200080f0eff */
[----:B------:R-:W-:Y:S11]  /*0f70*/  @P0 BRA `(.L_x_36) ;  /* 0x0000000000300947 */ /* 0x000ff60003800000 */
[----:B-1-345:R-:W1:Y:S01]  /*0f80*/  S2R R2, SR_LANEID ;  /* 0x0000000000027919 */ /* 0x03ae620000000000 */
[----:B------:R-:W-:Y:S05]  /*0f90*/  WARPSYNC.ALL ;  /* 0x0000000000007948 */ /* 0x000fea0003800000 */
[----:B------:R-:W-:Y:S01]  /*0fa0*/  NOP ;  /* 0x0000000000007918 */ /* 0x000fe20000000000 */
[----:B-1----:R-:W-:-:S05]  /*0fb0*/  IMAD.SHL.U32 R8, R2, 0x4, RZ ;  /* 0x0000000402087824 */ /* 0x002fca00078e00ff */
[----:B------:R-:W1:Y:S01]  /*0fc0*/  LDS R7, [R8+UR8] ;  /* 0x0000000808077984 */ /* 0x000e620008000800 */
[----:B------:R-:W-:-:S05]  /*0fd0*/  IADD3 R2, P1, PT, R8, UR26, RZ ;  /* 0x0000001a08027c10 */ /* 0x000fca000ff3e0ff */
[----:B------:R-:W-:-:S05]  /*0fe0*/  IMAD.X R3, RZ, RZ, UR27, P1 ;  /* 0x0000001bff037e24 */ /* 0x000fca00088e06ff */
[----:B-1----:R1:W3:Y:S01]  /*0ff0*/  ATOMG.E.EXCH.STRONG.GPU PT, RZ, [R2], R7 ;  /* 0x0000000702ff73a8 */ /* 0x0022e200041ee100 */
[----:B------:R-:W-:-:S04]  /*1000*/  DEPBAR {5,4,3,2,1,0} ;  /* 0x0000003f0000791a */ /* 0x000fc80000000000 */
[----:B------:R-:W4:Y:S02]  /*1010*/  CCTL.E.C.LDCU.IV.DEEP [UR26] ;  /* 0x000000001a007540 */ /* 0x000f240009c08000 */
[----:B----4-:R1:W-:Y:S01]  /*1020*/  UTMACCTL.IV [UR26] ;  /* 0x000000001a0079b9 */ /* 0x0103e20008000000 */
[----:B------:R-:W-:Y:S01]  /*1030*/  NOP ;  /* 0x0000000000007918 */ /* 0x000fe20000000000 */
.L_x_36:
[----:B------:R-:W-:Y:S05]  /*1040*/  @P0 BRA `(.L_x_37) ;  /* 0x00000000000c0947 */ /* 0x000fea0003800000 */
[----:B------:R0:W-:Y:S01]  /*1050*/  UTMACMDFLUSH ;  /* 0x00000000000079b7 */ /* 0x0001e20000000000 */
[----:B------:R-:W-:Y:S05]  /*1060*/  @P0 BRA `(.L_x_37) ;  /* 0x0000000000040947 */ /* 0x000fea0003800000 */
[----:B------:R-:W-:-:S04]  /*1070*/  DEPBAR.LE SB0, 0x0 ;  /* 0x000080000000791a */ /* 0x000fc80000000000 */
.L_x_37:
[----:B------:R-:W-:Y:S05]  /*1080*/  WARPSYNC.ALL ;  /* 0x0000000000007948 */ /* 0x000fea0003800000 */
[----:B------:R-:W-:Y:S01]  /*1090*/  NOP ;  /* 0x0000000000007918 */ /* 0x000fe20000000000 */
[----:B---3--:R-:W-:Y:S06]  /*10a0*/  BAR.SYNC.DEFER_BLOCKING 0x0 ;  /* 0x0000000000007b1d */ /* 0x008fec0000010000 */
[----:B------:R-:W-:Y:S02]  /*10b0*/  BSSY.RECONVERGENT B3, `(.L_x_38) ;  /* 0x000000b000037945 */ /* 0x000fe40003800200 */
[----:B------:R-:W-:Y:S06]  /*10c0*/  BAR.SYNC.DEFER_BLOCKING 0x0 ;  /* 0x0000000000007b1d */ /* 0x000fec0000010000 */
[----:B------:R3:W-:Y:S01]  /*10d0*/  @!P0 STS [R4], RZ ;  /* 0x000000ff04008388 */ /* 0x0007e20000000800 */
[----:B------:R-:W-:Y:S01]  /*10e0*/  NOP ;  /* 0x0000000000007918 */ /* 0x000fe20000000000 */
[----:B------:R-:W-:Y:S05]  /*10f0*/  @P3 BRA `(.L_x_39) ;  /* 0x0000000000183947 */ /* 0x000fea0003800000 */
[----:B-1--45:R-:W1:Y:S01]  /*1100*/  LDS R2, [UR8+0x8] ;  /* 0x00000808ff027984 */ /* 0x032e620008000800 */
[----:B------:R-:W4:Y:S01]  /*1110*/  LDC.64 R8, c[0x0][0x390] ;  /* 0x0000e400ff087b82 */ /* 0x000f220000000a00 */
[----:B------:R-:W-:Y:S02]  /*1120*/  IMAD.MOV.U32 R3, RZ, RZ, 0x70 ;  /* 0x00000070ff037424 */ /* 0x000fe400078e00ff */
[----:B----4-:R4:W-:Y:S03]  /*1130*/  STS.64 [UR8], R8 ;  /* 0x00000008ff007988 */ /* 0x0109e60008000a08 */
[----:B-1----:R-:W-:-:S05]  /*1140*/  LOP3.LUT R2, R2, 0x10, R3, 0xd8, !PT ;  /* 0x0000001002027812 */ /* 0x002fca00078ed803 */
[----:B------:R4:W-:Y:S02]  /*1150*/  STS [UR8+0x8], R2 ;  /* 0x00000802ff007988 */ /* 0x0009e40008000808 */
.L_x_39:
[----:B-1----:R-:W-:Y:S05]  /*1160*/  BSYNC.RECONVERGENT B3 ;  /* 0x0000000000037941 */ /* 0x002fea0003800200 */
.L_x_38:
[----:B------:R-:W-:Y:S04]  /*1170*/  BSSY.RECONVERGENT B4, `(.L_x_40) ;  /* 0x0000033000047945 */ /* 0x000fe80003800200 */
[----:B------:R-:W-:Y:S04]  /*1180*/  BSSY.RELIABLE B3, `(.L_x_41) ;  /* 0x000002e000037945 */ /* 0x000fe80003800100 */
[----:B------:R-:W-:Y:S05]  /*1190*/  @P3 BRA `(.L_x_42) ;  /* 0x0000000000243947 */ /* 0x000fea0003800000 */
[----:B----45:R-:W1:Y:S01]  /*11a0*/  LDS R2, [UR8+0x34] ;  /* 0x00003408ff027984 */ /* 0x030e620008000800 */
[----:B------:R-:W-:-:S05]  /*11b0*/  IMAD.MOV.U32 R3, RZ, RZ, 0x3f000000 ;  /* 0x3f000000ff037424 */ /* 0x000fca00078e00ff */
[----:B-1----:R-:W-:-:S05]  /*11c0*/  LOP3.LUT R2, R2, 0xff000000, R3, 0xb8, !PT ;  /* 0xff00000002027812 */ /* 0x002fca00078eb803 */
[----:B------:R1:W-:Y:S01]  /*11d0*/  STS [UR8+0x34], R2 ;  /* 0x00003402ff007988 */ /* 0x0003e20008000808 */
[----:B------:R-:W-:Y:S05]  /*11e0*/  @P3 BRA `(.L_x_43) ;  /* 0x0000000000183947 */ /* 0x000fea0003800000 */
[----:B-1----:R-:W1:Y:S01]  /*11f0*/  LDS R2, [UR8+0x38] ;  /* 0x00003808ff027984 */ /* 0x002e620008000800 */
[----:B------:R-:W-:-:S05]  /*1200*/  IMAD.MOV.U32 R3, RZ, RZ, 0x7f ;  /* 0x0000007fff037424 */ /* 0x000fca00078e00ff */
[----:B-1----:R-:W-:-:S05]  /*1210*/  LOP3.LUT R2, R2, 0xff, R3, 0xb8, !PT ;  /* 0x000000ff02027812 */ /* 0x002fca00078eb803 */
[----:B------:R1:W-:Y:S02]  /*1220*/  STS [UR8+0x38], R2 ;  /* 0x00003802ff007988 */ /* 0x0003e40008000808 */
.L_x_42:
[----:B------:R-:W-:Y:S05]  /*1230*/  @P3 BRA `(.L_x_44) ;  /* 0x00000000000c3947 */ /* 0x000fea0003800000 */
[----:B------:R1:W-:Y:S02]  /*1240*/  STS [UR8+0x20], R5 ;  /* 0x00002005ff007988 */ /* 0x0003e40008000808 */
.L_x_43:
[----:B------:R-:W-:Y:S05]  /*1250*/  @P3 BRA `(.L_x_45) ;  /* 0x0000000000243947 */ /* 0x000fea0003800000 */
[----:B------:R1:W-:Y:S02]  /*1260*/  STS [UR8+0x24], R6 ;  /* 0x00002406ff007988 */ /* 0x0003e40008000808 */
.L_x_44:
[----:B------:R-:W-:Y:S05]  /*1270*/  @P3 BRA `(.L_x_46) ;  /* 0x00000000002c3947 */ /* 0x000fea0003800000 */
[----:B-1--45:R-:W1:Y:S01]  /*1280*/  LDS R2, [UR8+0x1c] ;  /* 0x00001c08ff027984 */ /* 0x032e620008000800 */
[----:B------:R-:W4:Y:S02]  /*1290*/  LDC.64 R6, c[0x0][0x3b8] ;  /* 0x0000ee00ff067b82 */ /* 0x000f240000000a00 */
[--C-:B----4-:R-:W-:Y:S02]  /*12a0*/  SHF.R.U32.HI R5, RZ, 0x4, R7.reuse ;  /* 0x00000004ff057819 */ /* 0x110fe40000011607 */
[----:B------:R-:W-:-:S05]  /*12b0*/  SHF.R.U64 R3, R6, 0x4, R7 ;  /* 0x0000000406037819 */ /* 0x000fca0000001207 */
[----:B------:R4:W-:Y:S01]  /*12c0*/  STS [UR8+0xc], R3 ;  /* 0x00000c03ff007988 */ /* 0x0009e20008000808 */
[----:B-1----:R-:W-:-:S05]  /*12d0*/  LOP3.LUT R2, R2, 0xf, R5, 0xb8, !PT ;  /* 0x0000000f02027812 */ /* 0x002fca00078eb805 */
[----:B------:R4:W-:Y:S02]  /*12e0*/  STS [UR8+0x1c], R2 ;  /* 0x00001c02ff007988 */ /* 0x0009e40008000808 */
.L_x_45:
[----:B------:R-:W-:Y:S05]  /*12f0*/  @P3 BRA `(.L_x_47) ;  /* 0x00000000001c3947 */ /* 0x000fea0003800000 */
[----:B-1--45:R-:W1:Y:S02]  /*1300*/  LDS R2, [UR8+0x34] ;  /* 0x00003408ff027984 */ /* 0x032e640008000800 */
[----:B-1----:R-:W-:-:S05]  /*1310*/  LOP3.LUT R2, R2, 0x7, RZ, 0xb8, !PT ;  /* 0x0000000702027812 */ /* 0x002fca00078eb8ff */
[----:B------:R1:W-:Y:S02]  /*1320*/  STS [UR8+0x34], R2 ;  /* 0x00003402ff007988 */ /* 0x0003e40008000808 */
.L_x_46:
[----:B------:R-:W-:Y:S05]  /*1330*/  @P3 BRA `(.L_x_48) ;  /* 0x00000000001c3947 */ /* 0x000fea0003800000 */
[----:B-1--45:R-:W1:Y:S02]  /*1340*/  LDS R2, [UR8+0x34] ;  /* 0x00003408ff027984 */ /* 0x032e640008000800 */
[----:B-1----:R-:W-:-:S05]  /*1350*/  LOP3.LUT R2, R2, 0x38, RZ, 0xb8, !PT ;  /* 0x0000003802027812 */ /* 0x002fca00078eb8ff */
[----:B------:R1:W-:Y:S02]  /*1360*/  STS [UR8+0x34], R2 ;  /* 0x00003402ff007988 */ /* 0x0003e40008000808 */
.L_x_47:
[----:B------:R-:W-:Y:S05]  /*1370*/  @P3 BRA `(.L_x_49) ;  /* 0x00000000001c3947 */ /* 0x000fea0003800000 */
[----:B-1--45:R-:W1:Y:S02]  /*1380*/  LDS R2, [UR8+0x8] ;  /* 0x00000808ff027984 */ /* 0x032e640008000800 */
[----:B-1----:R-:W-:-:S05]  /*1390*/  LOP3.LUT R2, R2, 0x780, RZ, 0xb8, !PT ;  /* 0x0000078002027812 */ /* 0x002fca00078eb8ff */
[----:B------:R1:W-:Y:S02]  /*13a0*/  STS [UR8+0x8], R2 ;  /* 0x00000802ff007988 */ /* 0x0003e40008000808 */
.L_x_48:
[----:B------:R-:W-:Y:S05]  /*13b0*/  @P3 BRA `(.L_x_50) ;  /* 0x0000000000283947 */ /* 0x000fea0003800000 */
[----:B-1--45:R-:W1:Y:S02]  /*13c0*/  LDS R2, [UR8+0x8] ;  /* 0x00000808ff027984 */ /* 0x032e640008000800 */
[----:B-1----:R-:W-:-:S05]  /*13d0*/  LOP3.LUT R2, R2, 0x1800, RZ, 0xb8, !PT ;  /* 0x0000180002027812 */ /* 0x002fca00078eb8ff */
[----:B------:R1:W-:Y:S02]  /*13e0*/  STS [UR8+0x8], R2 ;  /* 0x00000802ff007988 */ /* 0x0003e40008000808 */
.L_x_49:
[----:B------:R-:W-:Y:S05]  /*13f0*/  @P3 BREAK.RELIABLE B3 ;  /* 0x0000000000033942 */ /* 0x000fea0003800100 */
[----:B------:R-:W-:Y:S05]  /*1400*/  @P3 BRA `(.L_x_51) ;  /* 0x0000000000243947 */ /* 0x000fea0003800000 */
[----:B-1--45:R-:W1:Y:S01]  /*1410*/  LDS R2, [UR8+0x8] ;  /* 0x00000808ff027984 */ /* 0x032e620008000800 */
[----:B------:R-:W-:-:S05]  /*1420*/  IMAD.MOV.U32 R3, RZ, RZ, 0x6000 ;  /* 0x00006000ff037424 */ /* 0x000fca00078e00ff */
[----:B-1----:R-:W-:-:S04]  /*1430*/  LOP3.LUT R2, R2, 0x4000, R3, 0xd8, !PT ;  /* 0x0000400002027812 */ /* 0x002fc800078ed803 */
[----:B------:R-:W-:-:S05]  /*1440*/  LOP3.LUT R2, R2, 0x400000, RZ, 0xb8, !PT ;  /* 0x0040000002027812 */ /* 0x000fca00078eb8ff */
[----:B------:R1:W-:Y:S02]  /*1450*/  STS [UR8+0x8], R2 ;  /* 0x00000802ff007988 */ /* 0x0003e40008000808 */
.L_x_50:
[----:B------:R-:W-:Y:S05]  /*1460*/  BSYNC.RELIABLE B3 ;  /* 0x0000000000037941 */ /* 0x000fea0003800100 */
.L_x_41:
[----:B-1--45:R-:W1:Y:S02]  /*1470*/  @!P3 LDS R2, [UR8+0x8] ;  /* 0x00000808ff02b984 */ /* 0x032e640008000800 */
[----:B-1----:R-:W-:-:S05]  /*1480*/  @!P3 LOP3.LUT R2, R2, 0x8000, RZ, 0xb8, !PT ;  /* 0x000080000202b812 */ /* 0x002fca00078eb8ff */
[----:B------:R1:W-:Y:S02]  /*1490*/  @!P3 STS [UR8+0x8], R2 ;  /* 0x00000802ff00b988 */ /* 0x0003e40008000808 */
.L_x_51:
[----:B------:R-:W-:Y:S05]  /*14a0*/  BSYNC.RECONVERGENT B4 ;  /* 0x0000000000047941 */ /* 0x000fea0003800200 */
.L_x_40:
[----:B------:R-:W-:Y:S05]  /*14b0*/  WARPSYNC.ALL ;  /* 0x0000000000007948 */ /* 0x000fea0003800000 */
[----:B------:R-:W-:Y:S01]  /*14c0*/  NOP ;  /* 0x0000000000007918 */ /* 0x000fe20000000000 */
[----:B------:R-:W-:-:S04]  /*14d0*/  UIADD3 UR4, UPT, UPT, UR4, 0x100, URZ ;  /* 0x0000010004047890 */ /* 0x000fc8000fffe0ff */
[----:B------:R-:W-:-:S04]  /*14e0*/  UIADD3 UR20, UP0, UPT, UR4, UR20, URZ ;  /* 0x0000001404147290 */ /* 0x000fc8000ff1e0ff */
[----:B------:R-:W-:Y:S01]  /*14f0*/  ULEA.HI.X.SX32 UR21, UR4, UR21, 0x1, UP0 ;  /* 0x0000001504157291 */ /* 0x000fe200080f0eff */
[----:B------:R-:W-:Y:S11]  /*1500*/  @P0 BRA `(.L_x_52) ;  /* 0x0000000000300947 */ /* 0x000ff60003800000 */
[----:B-1--45:R-:W1:Y:S01]  /*1510*/  S2R R2, SR_LANEID ;  /* 0x0000000000027919 */ /* 0x032e620000000000 */
[----:B------:R-:W-:Y:S05]  /*1520*/  WARPSYNC.ALL ;  /* 0x0000000000007948 */ /* 0x000fea0003800000 */
[----:B------:R-:W-:Y:S01]  /*1530*/  NOP ;  /* 0x0000000000007918 */ /* 0x000fe20000000000 */
[----:B-123--:R-:W-:-:S05]  /*1540*/  IMAD.SHL.U32 R4, R2, 0x4, RZ ;  /* 0x0000000402047824 */ /* 0x00efca00078e00ff */
        /* <DEDUP_REMOVED lines=8> */
.L_x_52:
[----:B------:R-:W-:Y:S05]  /*15d0*/  @P0 BRA `(.L_x_53) ;  /* 0x00000000000c0947 */ /* 0x000fea0003800000 */
[----:B------:R0:W-:Y:S01]  /*15e0*/  UTMACMDFLUSH ;  /* 0x00000000000079b7 */ /* 0x0001e20000000000 */
[----:B------:R-:W-:Y:S05]  /*15f0*/  @P0 BRA `(.L_x_53) ;  /* 0x0000000000040947 */ /* 0x000fea0003800000 */
[----:B------:R-:W-:-:S04]  /*1600*/  DEPBAR.LE SB0, 0x0 ;  /* 0x000080000000791a */ /* 0x000fc80000000000 */
.L_x_53:
[----:B------:R-:W-:Y:S05]  /*1610*/  WARPSYNC.ALL ;  /* 0x0000000000007948 */ /* 0x000fea0003800000 */
[----:B------:R-:W-:Y:S01]  /*1620*/  NOP ;  /* 0x0000000000007918 */ /* 0x000fe20000000000 */
[----:B--2---:R-:W-:Y:S01]  /*1630*/  BAR.SYNC.DEFER_BLOCKING 0x0 ;  /* 0x0000000000007b1d */ /* 0x004fe20000010000 */
[----:B-1--45:R-:W-:Y:S01]  /*1640*/  SHF.R.U32.HI R2, RZ, 0x5, R0 ;  /* 0x00000005ff027819 */ /* 0x032fe20000011600 */
[----:B------:R-:W-:-:S03]  /*1650*/  UIADD3 UR12, UPT, UPT, UR8, 0x12020, URZ ;  /* 0x00012020080c7890 */ /* 0x000fc6000fffe0ff */
[----:B------:R-:W-:Y:S01]  /*1660*/  R2UR UR22, R2 ;  /* 0x00000000021672ca */ /* 0x000fe200000e0000 */
[----:B------:R-:W-:Y:S01]  /*1670*/  VOTEU.ALL UP0, P3 ;  /* 0x0000000000ff7886 */ /* 0x000fe20001800000 */
[----:B------:R-:W-:Y:S01]  /*1680*/  UMOV UR4, 0x1 ;  /* 0x0000000100047882 */ /* 0x000fe20000000000 */
[----:B------:R-:W-:Y:S01]  /*1690*/  VOTEU.ALL UP1, P3 ;  /* 0x0000000000ff7886 */ /* 0x000fe20001820000 */
[----:B------:R-:W-:Y:S02]  /*16a0*/  BSSY.RECONVERGENT B4, `(.L_x_54) ;  /* 0x0000018000047945 */ /* 0x000fe40003800200 */
[----:B------:R-:W-:-:S04]  /*16b0*/  @!UP0 UIADD3 UR10, UPT, UPT, -UR4, 0x100000, URZ ;  /* 0x00100000040a8890 */ /* 0x000fc8000fffe1ff */
[----:B------:R-:W-:Y:S02]  /*16c0*/  @!UP0 USHF.L.U32 UR11, UR10, 0xb, URZ ;  /* 0x0000000b0a0b8899 */ /* 0x000fe400080006ff */
[----:B------:R-:W-:Y:S02]  /*16d0*/  @!UP0 USHF.L.U32 UR10, UR10, 0x1, URZ ;  /* 0x000000010a0a8899 */ /* 0x000fe400080006ff */
[----:B------:R-:W-:-:S04]  /*16e0*/  @!UP0 UIADD3 UR4, UPT, UPT, -UR4, 0x100000, URZ ;  /* 0x0010000004048890 */ /* 0x000fc8000fffe1ff */
[----:B------:R-:W-:Y:S02]  /*16f0*/  @!UP0 USHF.L.U32 UR5, UR4, 0xb, URZ ;  /* 0x0000000b04058899 */ /* 0x000fe400080006ff */
[----:B------:R-:W-:Y:S01]  /*1700*/  @!UP0 USHF.L.U32 UR4, UR4, 0x1, URZ ;  /* 0x0000000104048899 */ /* 0x000fe200080006ff */
[----:B------:R-:W-:Y:S01]  /*1710*/  VOTEU.ALL UP0, P3 ;  /* 0x0000000000ff7886 */ /* 0x000fe20001800000 */
[----:B------:R-:W1:Y:S04]  /*1720*/  FENCE.VIEW.ASYNC.S ;  /* 0x00000000000073c6 */ /* 0x000e680000000000 */
[----:B-1----:R1:W2:Y:S06]  /*1730*/  @!UP0 SYNCS.EXCH.64 URZ, [UR8+0x12000], UR10 ;  /* 0x0120000a08ff85b2 */ /* 0x0022ac0008000100 */
[----:B------:R1:W2:Y:S02]  /*1740*/  @!UP1 SYNCS.EXCH.64 URZ, [UR8+0x12020], UR4 ;  /* 0x0120200408ff95b2 */ /* 0x0002a40008000100 */
[----:B--2---:R-:W-:Y:S06]  /*1750*/  BAR.SYNC.DEFER_BLOCKING 0x0 ;  /* 0x0000000000007b1d */ /* 0x004fec0000010000 */
[----:B------:R-:W-:Y:S05]  /*1760*/  @P3 BRA `(.L_x_55) ;  /* 0x00000000002c3947 */ /* 0x000fea0003800000 */
[----:B-1----:R-:W-:Y:S02]  /*1770*/  UMOV UR4, 0x1 ;  /* 0x0000000100047882 */ /* 0x002fe40000000000 */
[----:B------:R-:W-:-:S04]  /*1780*/  UIADD3 UR10, UPT, UPT, -UR4, 0x100000, URZ ;  /* 0x00100000040a7890 */ /* 0x000fc8000fffe1ff */
[----:B------:R-:W-:Y:S02]  /*1790*/  USHF.L.U32 UR11, UR10, 0xb, URZ ;  /* 0x0000000b0a0b7899 */ /* 0x000fe400080006ff */
[----:B------:R-:W-:Y:S02]  /*17a0*/  USHF.L.U32 UR10, UR10, 0x1, URZ ;  /* 0x000000010a0a7899 */ /* 0x000fe400080006ff */
[----:B------:R-:W-:-:S04]  /*17b0*/  UIADD3 UR4, UPT, UPT, -UR4, 0x100000, URZ ;  /* 0x0010000004047890 */ /* 0x000fc8000fffe1ff */
[----:B------:R-:W-:Y:S02]  /*17c0*/  USHF.L.U32 UR5, UR4, 0xb, URZ ;  /* 0x0000000b04057899 */ /* 0x000fe400080006ff */
[----:B------:R-:W-:Y:S01]  /*17d0*/  USHF.L.U32 UR4, UR4, 0x1, URZ ;  /* 0x0000000104047899 */ /* 0x000fe200080006ff */
[----:B------:R-:W1:Y:S03]  /*17e0*/  FENCE.VIEW.ASYNC.S ;  /* 0x00000000000073c6 */ /* 0x000e660000000000 */
[----:B-1----:R2:W4:Y:S08]  /*17f0*/  SYNCS.EXCH.64 URZ, [UR8+0x12008], UR10 ;  /* 0x0120080a08ff75b2 */ /* 0x0025300008000100 */
[----:B------:R2:W5:Y:S02]  /*1800*/  SYNCS.EXCH.64 URZ, [UR8+0x12028], UR4 ;  /* 0x0120280408ff75b2 */ /* 0x0005640008000100 */
[----:B--2---:R-:W-:Y:S01]  /*1810*/  NOP ;  /* 0x0000000000007918 */ /* 0x004fe20000000000 */
.L_x_55:
[----:B-1----:R-:W-:Y:S05]  /*1820*/  BSYNC.RECONVERGENT B4 ;  /* 0x0000000000047941 */ /* 0x002fea0003800200 */
.L_x_54:
[----:B----45:R-:W-:Y:S01]  /*1830*/  BAR.SYNC.DEFER_BLOCKING 0x0 ;  /* 0x0000000000007b1d */ /* 0x030fe20000010000 */
[----:B------:R-:W-:Y:S01]  /*1840*/  USHF.L.U32 UR15, UR7, 0x7, URZ ;  /* 0x00000007070f7899 */ /* 0x000fe200080006ff */
[----:B------:R-:W-:Y:S01]  /*1850*/  ISETP.GE.AND P0, PT, R10, 0x1, PT ;  /* 0x000000010a00780c */ /* 0x000fe20003f06270 */
[----:B------:R-:W-:-:S03]  /*1860*/  USHF.L.U32 UR19, UR9, 0x6, URZ ;  /* 0x0000000609137899 */ /* 0x000fc600080006ff */
[----:B------:R-:W-:Y:S04]  /*1870*/  BSSY.RECONVERGENT B4, `(.L_x_56) ;  /* 0x000000d000047945 */ /* 0x000fe80003800200 */
[----:B------:R-:W-:Y:S05]  /*1880*/  @P3 BRA `(.L_x_57) ;  /* 0x00000000002c3947 */ /* 0x000fea0003800000 */
[----:B------:R-:W-:Y:S02]  /*1890*/  UMOV UR4, 0x1 ;  /* 0x0000000100047882 */ /* 0x000fe40000000000 */
[----:B------:R-:W-:-:S04]  /*18a0*/  UIADD3 UR10, UPT, UPT, -UR4, 0x100000, URZ ;  /* 0x00100000040a7890 */ /* 0x000fc8000fffe1ff */
[----:B------:R-:W-:Y:S02]  /*18b0*/  USHF.L.U32 UR11, UR10, 0xb, URZ ;  /* 0x0000000b0a0b7899 */ /* 0x000fe400080006ff */
[----:B------:R-:W-:Y:S02]  /*18c0*/  USHF.L.U32 UR10, UR10, 0x1, URZ ;  /* 0x000000010a0a7899 */ /* 0x000fe400080006ff */
[----:B------:R-:W-:-:S04]  /*18d0*/  UIADD3 UR4, UPT, UPT, -UR4, 0x100000, URZ ;  /* 0x0010000004047890 */ /* 0x000fc8000fffe1ff */
[----:B------:R-:W-:Y:S02]  /*18e0*/  USHF.L.U32 UR5, UR4, 0xb, URZ ;  /* 0x0000000b04057899 */ /* 0x000fe400080006ff */
[----:B------:R-:W-:Y:S01]  /*18f0*/  USHF.L.U32 UR4, UR4, 0x1, URZ ;  /* 0x0000000104047899 */ /* 0x000fe200080006ff */
[----:B------:R-:W1:Y:S03]  /*1900*/  FENCE.VIEW.ASYNC.S ;  /* 0x00000000000073c6 */ /* 0x000e660000000000 */
[----:B-1----:R1:W2:Y:S08]  /*1910*/  SYNCS.EXCH.64 URZ, [UR8+0x12010], UR10 ;  /* 0x0120100a08ff75b2 */ /* 0x0022b00008000100 */
[----:B------:R1:W4:Y:S01]  /*1920*/  SYNCS.EXCH.64 URZ, [UR8+0x12030], UR4 ;  /* 0x0120300408ff75b2 */ /* 0x0003220008000100 */
[----:B------:R-:W-:Y:S01]  /*1930*/  NOP ;  /* 0x0000000000007918 */ /* 0x000fe20000000000 */
.L_x_57:
[----:B-1----:R-:W-:Y:S05]  /*1940*/  BSYNC.RECONVERGENT B4 ;  /* 0x0000000000047941 */ /* 0x002fea0003800200 */
.L_x_56:
[----:B------:R-:W-:Y:S05]  /*1950*/  @!P0 BRA `(.L_x_58) ;  /* 0x0000000800748947 */ /* 0x000fea0003800000 */
[----:B--2-4-:R-:W-:Y:S01]  /*1960*/  BAR.SYNC.DEFER_BLOCKING 0x0 ;  /* 0x0000000000007b1d */ /* 0x014fe20000010000 */
[----:B------:R-:W-:Y:S01]  /*1970*/  @!P3 IMAD.MOV.U32 R2, RZ, RZ, 0x6000 ;  /* 0x00006000ff02b424 */ /* 0x000fe200078e00ff */
[----:B------:R-:W-:Y:S02]  /*1980*/  ELECT P1, URZ, PT ;  /* 0x0000000000ff782f */ /* 0x000fe40003820000 */
[----:B------:R-:W-:Y:S02]  /*1990*/  ELECT P0, URZ, PT ;  /* 0x0000000000ff782f */ /* 0x000fe40003800000 */
[C---:B------:R-:W-:Y:S01]  /*19a0*/  ISETP.LT.U32.AND P1, PT, R68.reuse, 0x20, P1 ;  /* 0x000000204400780c */ /* 0x040fe20000f21070 */
[----:B------:R-:W-:Y:S01]  /*19b0*/  UMOV UR11, UR15 ;  /* 0x0000000f000b7c82 */ /* 0x000fe20008000000 */
[----:B------:R-:W-:Y:S01]  /*19c0*/  ISETP.LT.U32.AND P0, PT, R68, 0x20, P0 ;  /* 0x000000204400780c */ /* 0x000fe20000701070 */
[----:B------:R-:W-:-:S10]  /*19d0*/  UIADD3 UR16, UPT, UPT, UR8, 0xc000, URZ ;  /* 0x0000c00008107890 */ /* 0x000fd4000fffe0ff */
[----:B------:R-:W-:Y:S01]  /*19e0*/  VOTEU.ANY UP0, P1 ;  /* 0x0000000000ff7886 */ /* 0x000fe20000800100 */
[----:B------:R-:W-:Y:S01]  /*19f0*/  VOTEU.ANY UP2, P1 ;  /* 0x0000000000ff7886 */ /* 0x000fe20000840100 */
[----:B------:R-:W-:Y:S01]  /*1a00*/  VOTEU.ANY UP1, P0 ;  /* 0x0000000000ff7886 */ /* 0x000fe20000020100 */
[----:B------:R-:W-:Y:S01]  /*1a10*/  VOTEU.ANY UP3, P0 ;  /* 0x0000000000ff7886 */ /* 0x000fe20000060100 */
[----:B------:R1:W-:Y:S01]  /*1a20*/  @!P3 SYNCS.ARRIVE.TRANS64 RZ, [UR8+0x12000], R2 ;  /* 0x01200002ffffb9a7 */ /* 0x0003e20008000008 */
[----:B------:R2:W-:Y:S06]  /*1a30*/  MEMBAR.ALL.CTA ;  /* 0x0000000000007992 */ /* 0x0005ec0000008000 */
[----:B--2---:R-:W2:Y:S01]  /*1a40*/  FENCE.VIEW.ASYNC.S ;  /* 0x00000000000073c6 */ /* 0x004ea20000000000 */
[----:B------:R-:W-:Y:S01]  /*1a50*/  @UP0 UIADD3 UR9, UPT, UPT, UR8, 0x12000, URZ ;  /* 0x0001200008090890 */ /* 0x000fe2000fffe0ff */
[----:B------:R-:W-:Y:S01]  /*1a60*/  @UP0 UMOV UR10, URZ ;  /* 0x000000ff000a0c82 */ /* 0x000fe20008000000 */
[----:B------:R-:W-:Y:S01]  /*1a70*/  @UP1 UIADD3 UR17, UPT, UPT, UR8, 0x12000, URZ ;  /* 0x0001200008111890 */ /* 0x000fe2000fffe0ff */
[----:B------:R-:W-:Y:S01]  /*1a80*/  @UP1 UMOV UR18, URZ ;  /* 0x000000ff00121c82 */ /* 0x000fe20008000000 */
[----:B------:R-:W-:Y:S01]  /*1a90*/  UISETP.NE.U32.AND UP0, UPT, UR22, URZ, UPT ;  /* 0x000000ff1600728c */ /* 0x000fe2000bf05070 */
[----:B--2---:R-:W-:Y:S06]  /*1aa0*/  BAR.SYNC.DEFER_BLOCKING 0x0 ;  /* 0x0000000000007b1d */ /* 0x004fec0000010000 */
[----:B------:R1:W-:Y:S02]  /*1ab0*/  @UP2 UTMALDG.2D [UR8], [UR24] ;  /* 0x00000008180025b4 */ /* 0x0003e40008008000 */
[----:B------:R-:W-:Y:S06]  /*1ac0*/  BAR.SYNC.DEFER_BLOCKING 0x0 ;  /* 0x0000000000007b1d */ /* 0x000fec0000010000 */
[----:B------:R1:W-:Y:S02]  /*1ad0*/  @UP3 UTMALDG.2D [UR16], [UR26] ;  /* 0x000000101a0035b4 */ /* 0x0003e40008008000 */
[----:B------:R-:W-:Y:S06]  /*1ae0*/  BAR.SYNC.DEFER_BLOCKING 0x0 ;  /* 0x0000000000007b1d */ /* 0x000fec0000010000 */
[----:B------:R-:W2:Y:S02]  /*1af0*/  SYNCS.PHASECHK.TRANS64.TRYWAIT P0, [UR8+0x12000], RZ ;  /* 0x012000ffff0075a7 */ /* 0x000ea40008001108 */
[----:B-12---:R-:W-:Y:S05]  /*1b00*/  @!P0 BRA `(.L_x_59) ;  /* 0x0000000c00f48947 */ /* 0x006fea0003800000 */
.L_x_75:
[----:B------:R-:W-:Y:S05]  /*1b10*/  BRA.U UP0, `(.L_x_60) ;  /* 0x0000000100747547 */ /* 0x000fea000b800000 */
[----:B------:R-:W-:Y:S02]  /*1b20*/  USHF.R.U32.HI UR6, URZ, 0x4, UR8 ;  /* 0x00000004ff067899 */ /* 0x000fe40008011608 */
[----:B------:R-:W-:Y:S02]  /*1b30*/  USHF.R.U32.HI UR10, URZ, 0x4, UR16 ;  /* 0x00000004ff0a7899 */ /* 0x000fe40008011610 */
[----:B------:R-:W-:Y:S02]  /*1b40*/  USGXT.U32 UR6, UR6, 0xe ;  /* 0x0000000e0606789a */ /* 0x000fe40008000000 */
[----:B------:R-:W-:Y:S02]  /*1b50*/  USGXT.U32 UR10, UR10, 0xe ;  /* 0x0000000e0a0a789a */ /* 0x000fe40008000000 */
[----:B------:R-:W-:Y:S02]  /*1b60*/  UIADD3 UR32, UP0, UPT, UR6, 0x2, URZ ;  /* 0x0000000206207890 */ /* 0x000fe4000ff1e0ff */
[----:B------:R-:W-:Y:S01]  /*1b70*/  UIADD3 UR34, UP1, UPT, UR10, 0x2, URZ ;  /* 0x000000020a227890 */ /* 0x000fe2000ff3e0ff */
[----:B------:R-:W-:Y:S01]  /*1b80*/  UMOV UR4, URZ ;  /* 0x000000ff00047c82 */ /* 0x000fe20008000000 */
[----:B------:R-:W-:Y:S01]  /*1b90*/  UMOV UR5, URZ ;  /* 0x000000ff00057c82 */ /* 0x000fe20008000000 */
[----:B------:R-:W-:-:S02]  /*1ba0*/  UIADD3.X UR33, UPT, UPT, UR4, 0x40004040, URZ, UP0, !UPT ;  /* 0x4000404004217890 */ /* 0x000fc400087fe4ff */
[----:B------:R-:W-:Y:S02]  /*1bb0*/  UIADD3.X UR35, UPT, UPT, UR5, 0x40004040, URZ, UP1, !UPT ;  /* 0x4000404005237890 */ /* 0x000fe40008ffe4ff */
[----:B------:R-:W-:Y:S02]  /*1bc0*/  UIADD3.64 UR4, UPT, UPT, UR32, 0x2, URZ ;  /* 0x0000000220047897 */ /* 0x000fe4000fffe0ff */
[----:B------:R-:W-:Y:S02]  /*1bd0*/  UIADD3.64 UR16, UPT, UPT, UR34, 0x2, URZ ;  /* 0x0000000222107897 */ /* 0x000fe4000fffe0ff */
[----:B------:R-:W-:Y:S02]  /*1be0*/  UIADD3.64 UR28, UPT, UPT, UR32, 0x4, URZ ;  /* 0x00000004201c7897 */ /* 0x000fe4000fffe0ff */
[----:B------:R-:W-:Y:S01]  /*1bf0*/  UIADD3.64 UR30, UPT, UPT, UR34, 0x4, URZ ;  /* 0x00000004221e7897 */ /* 0x000fe2000fffe0ff */
[----:B------:R-:W-:Y:S01]  /*1c00*/  UMOV UR36, 0x0 ;  /* 0x0000000000247882 */ /* 0x000fe20000000000 */
[----:B------:R-:W-:Y:S01]  /*1c10*/  UMOV UR37, 0x8100010 ;  /* 0x0810001000257882 */ /* 0x000fe20000000000 */
[----:B------:R-:W-:Y:S01]  /*1c20*/  UMOV UR7, 0x40004040 ;  /* 0x4000404000077882 */ /* 0x000fe20000000000 */
[----:B------:R-:W-:Y:S01]  /*1c30*/  UMOV UR11, 0x40004040 ;  /* 0x40004040000b7882 */ /* 0x000fe20000000000 */
[----:B------:R-:W-:Y:S01]  /*1c40*/  UMOV UR38, 0x0 ;  /* 0x0000000000267882 */ /* 0x000fe20000000000 */
[----:B------:R-:W-:Y:S01]  /*1c50*/  UMOV UR39, 0x8100010 ;  /* 0x0810001000277882 */ /* 0x000fe20000000000 */
[----:B------:R-:W-:Y:S01]  /*1c60*/  UMOV UR40, 0x0 ;  /* 0x0000000000287882 */ /* 0x000fe20000000000 */
[----:B------:R-:W-:Y:S01]  /*1c70*/  UMOV UR41, 0x8100010 ;  /* 0x0810001000297882 */ /* 0x000fe20000000000 */
[----:B------:R1:W-:Y:S01]  /*1c80*/  UTCQMMA gdesc[UR6], gdesc[UR10], tmem[UR23], tmem[UR36], idesc[UR37], !UPT ;  /* 0x00ff240a060075ea */ /* 0x0003e2000f800317 */
[----:B------:R-:W-:Y:S01]  /*1c90*/  UMOV UR42, 0x0 ;  /* 0x00000000002a7882 */ /* 0x000fe20000000000 */
[----:B------:R-:W-:Y:S01]  /*1ca0*/  UMOV UR43, 0x8100010 ;  /* 0x08100010002b7882 */ /* 0x000fe20000000000 */
[----:B------:R1:W-:Y:S01]  /*1cb0*/  UTCQMMA gdesc[UR32], gdesc[UR34], tmem[UR23], tmem[UR38], idesc[UR39], UPT ;  /* 0x00ff2622200075ea */ /* 0x0003e2000b800317 */
[----:B------:R1:W-:Y:S01]  /*1cc0*/  UTCQMMA gdesc[UR4], gdesc[UR16], tmem[UR23], tmem[UR40], idesc[UR41], UPT ;  /* 0x00ff2810040075ea */ /* 0x0003e2000b800317 */
[----:B------:R1:W-:Y:S01]  /*1cd0*/  UTCQMMA gdesc[UR28], gdesc[UR30], tmem[UR23], tmem[UR42], idesc[UR43], UPT ;  /* 0x00ff2a1e1c0075ea */ /* 0x0003e2000b800317 */
[----:B------:R-:W-:Y:S01]  /*1ce0*/  NOP ;  /* 0x0000000000007918 */ /* 0x000fe20000000000 */
.L_x_60:
[----:B------:R-:W-:Y:S01]  /*1cf0*/  ELECT P0, URZ, PT ;  /* 0x0000000000ff782f */ /* 0x000fe20003800000 */
[----:B-1----:R-:W-:Y:S01]  /*1d00*/  UMOV UR4, UR12 ;  /* 0x0000000c00047c82 */ /* 0x002fe20008000000 */
[----:B------:R-:W-:Y:S02]  /*1d10*/  UMOV UR5, URZ ;  /* 0x000000ff00057c82 */ /* 0x000fe40008000000 */
[----:B------:R-:W-:-:S13]  /*1d20*/  ISETP.LT.U32.AND P0, PT, R68, 0x20, P0 ;  /* 0x000000204400780c */ /* 0x000fda0000701070 */
[----:B------:R-:W-:Y:S01]  /*1d30*/  VOTEU.ANY UP0, P0 ;  /* 0x0000000000ff7886 */ /* 0x000fe20000000100 */
[----:B------:R-:W-:Y:S01]  /*1d40*/  VOTEU.ANY UP1, P0 ;  /* 0x0000000000ff7886 */ /* 0x000fe20000020100 */
[----:B------:R-:W-:-:S03]  /*1d50*/  ISETP.GE.U32.AND P0, PT, R10, 0x81, PT ;  /* 0x000000810a00780c */ /* 0x000fc60003f06070 */
[----:B------:R-:W-:Y:S02]  /*1d60*/  @UP0 UMOV UR4, UR4 ;  /* 0x0000000400040c82 */ /* 0x000fe40008000000 */
[----:B------:R1:W-:Y:S01]  /*1d70*/  @UP1 UTCBAR [UR4], URZ ;  /* 0x000000ff040013e9 */ /* 0x0003e200080000ff */
[----:B------:R-:W-:Y:S06]  /*1d80*/  BAR.SYNC.DEFER_BLOCKING 0x0 ;  /* 0x0000000000007b1d */ /* 0x000fec0000010000 */
[----:B------:R-:W2:Y:S02]  /*1d90*/  SYNCS.PHASECHK.TRANS64.TRYWAIT P1, [UR8+0x12020], RZ ;  /* 0x012020ffff0075a7 */ /* 0x000ea40008021108 */
[----:B-12---:R-:W-:Y:S05]  /*1da0*/  @!P1 BRA `(.L_x_61) ;  /* 0x0000000c00589947 */ /* 0x006fea0003800000 */
.L_x_76:
[----:B------:R-:W-:Y:S01]  /*1db0*/  UMOV UR4, URZ ;  /* 0x000000ff00047c82 */ /* 0x000fe20008000000 */
[----:B------:R-:W-:Y:S05]  /*1dc0*/  @!P0 BRA `(.L_x_58) ;  /* 0x0000000400588947 */ /* 0x000fea0003800000 */
[----:B------:R-:W1:Y:S01]  /*1dd0*/  LDCU UR29, c[0x0][0x3a0] ;  /* 0x00007400ff1d77ac */ /* 0x000e620008000800 */
[----:B------:R-:W-:Y:S01]  /*1de0*/  UMOV UR9, 0x1 ;  /* 0x0000000100097882 */ /* 0x000fe20000000000 */
[----:B------:R-:W-:-:S05]  /*1df0*/  UMOV UR14, 0x80 ;  /* 0x00000080000e7882 */ /* 0x000fca0000000000 */
.L_x_65:
[----:B------:R-:W-:Y:S01]  /*1e00*/  BAR.SYNC.DEFER_BLOCKING 0x0 ;  /* 0x0000000000007b1d */ /* 0x000fe20000010000 */
[----:B------:R-:W-:Y:S01]  /*1e10*/  ULEA UR28, UR9, UR8, 0x3 ;  /* 0x00000008091c7291 */ /* 0x000fe2000f8e18ff */
[----:B------:R-:W-:Y:S01]  /*1e20*/  @!P3 IMAD.MOV.U32 R2, RZ, RZ, 0x6000 ;  /* 0x00006000ff02b424 */ /* 0x000fe200078e00ff */
[----:B------:R-:W-:Y:S01]  /*1e30*/  ELECT P1, URZ, PT ;  /* 0x0000000000ff782f */ /* 0x000fe20003820000 */
[----:B------:R-:W-:-:S03]  /*1e40*/  ULEA UR12, UR9, UR8, 0xe ;  /* 0x00000008090c7291 */ /* 0x000fc6000f8e70ff */
[----:B------:R-:W-:Y:S02]  /*1e50*/  ISETP.LT.U32.AND P1, PT, R68, 0x20, P1 ;  /* 0x000000204400780c */ /* 0x000fe40000f21070 */
[----:B------:R-:W-:Y:S01]  /*1e60*/  ELECT P0, URZ, PT ;  /* 0x0000000000ff782f */ /* 0x000fe20003800000 */
[----:B------:R-:W-:-:S03]  /*1e70*/  ULEA UR16, UR9, UR8, 0xd ;  /* 0x0000000809107291 */ /* 0x000fc6000f8e68ff */
[----:B------:R-:W-:Y:S01]  /*1e80*/  ISETP.LT.U32.AND P0, PT, R68, 0x20, P0 ;  /* 0x000000204400780c */ /* 0x000fe20000701070 */
[----:B------:R-:W-:Y:S01]  /*1e90*/  UMOV UR18, UR14 ;  /* 0x0000000e00127c82 */ /* 0x000fe20008000000 */
[----:B------:R-:W-:Y:S02]  /*1ea0*/  UIADD3 UR16, UPT, UPT, UR16, 0xc000, URZ ;  /* 0x0000c00010107890 */ /* 0x000fe4000fffe0ff */
[----:B------:R-:W-:-:S03]  /*1eb0*/  USHF.L.U32 UR5, UR4, 0x1f, URZ ;  /* 0x0000001f04057899 */ /* 0x000fc600080006ff */
[----:B------:R-:W-:Y:S01]  /*1ec0*/  VOTEU.ANY UP0, P1 ;  /* 0x0000000000ff7886 */ /* 0x000fe20000800100 */
[----:B------:R2:W-:Y:S01]  /*1ed0*/  @!P3 SYNCS.ARRIVE.TRANS64 RZ, [UR28+0x12000], R2 ;  /* 0x01200002ffffb9a7 */ /* 0x0005e2000800001c */
[----:B------:R4:W-:Y:S06]  /*1ee0*/  MEMBAR.ALL.CTA ;  /* 0x0000000000007992 */ /* 0x0009ec0000008000 */
[----:B----4-:R-:W4:Y:S01]  /*1ef0*/  FENCE.VIEW.ASYNC.S ;  /* 0x00000000000073c6 */ /* 0x010f220000000000 */
[----:B------:R-:W-:Y:S01]  /*1f00*/  @UP0 UIADD3 UR13, UPT, UPT, UR28, 0x12000, URZ ;  /* 0x000120001c0d0890 */ /* 0x000fe2000fffe0ff */
[----:B----4-:R-:W-:Y:S01]  /*1f10*/  VOTEU.ANY UP0, P1 ;  /* 0x0000000000ff7886 */ /* 0x010fe20000800100 */
[----:B------:R-:W-:Y:S01]  /*1f20*/  VOTEU.ANY UP1, P0 ;  /* 0x0000000000ff7886 */ /* 0x000fe20000020100 */
[----:B--2---:R-:W-:-:S04]  /*1f30*/  IMAD.U32 R2, RZ, RZ, UR5 ;  /* 0x00000005ff027e24 */ /* 0x004fc8000f8e00ff */
[----:B------:R-:W-:Y:S01]  /*1f40*/  @UP1 UIADD3 UR17, UPT, UPT, UR28, 0x12000, URZ ;  /* 0x000120001c111890 */ /* 0x000fe2000fffe0ff */
[----:B------:R-:W-:Y:S01]  /*1f50*/  VOTEU.ANY UP1, P0 ;  /* 0x0000000000ff7886 */ /* 0x000fe20000020100 */
[----:B------:R-:W-:Y:S06]  /*1f60*/  BAR.SYNC.DEFER_BLOCKING 0x0 ;  /* 0x0000000000007b1d */ /* 0x000fec0000010000 */
[----:B------:R2:W-:Y:S01]  /*1f70*/  @UP0 UTMALDG.2D [UR12], [UR24] ;  /* 0x0000000c180005b4 */ /* 0x0005e20008008000 */
[----:B------:R-:W-:Y:S01]  /*1f80*/  UISETP.NE.U32.AND UP0, UPT, UR22, URZ, UPT ;  /* 0x000000ff1600728c */ /* 0x000fe2000bf05070 */
[----:B------:R-:W-:Y:S06]  /*1f90*/  BAR.SYNC.DEFER_BLOCKING 0x0 ;  /* 0x0000000000007b1d */ /* 0x000fec0000010000 */
[----:B------:R2:W-:Y:S02]  /*1fa0*/  @UP1 UTMALDG.2D [UR16], [UR26] ;  /* 0x000000101a0015b4 */ /* 0x0005e40008008000 */
[----:B------:R-:W-:Y:S06]  /*1fb0*/  BAR.SYNC.DEFER_BLOCKING 0x0 ;  /* 0x0000000000007b1d */ /* 0x000fec0000010000 */
[----:B------:R-:W4:Y:S02]  /*1fc0*/  SYNCS.PHASECHK.TRANS64.TRYWAIT P0, [UR28+0x12000], R2 ;  /* 0x01200002ff0075a7 */ /* 0x000f24000800111c */
[----:B--2-4-:R-:W-:Y:S05]  /*1fd0*/  @!P0 BRA `(.L_x_62) ;  /* 0x0000000800d88947 */ /* 0x014fea0003800000 */
.L_x_77:
        /* <DEDUP_REMOVED lines=11> */
[----:B------:R-:W-:Y:S02]  /*2090*/  UIADD3 UR6, UP0, UPT, UR16, 0x2, URZ ;  /* 0x0000000210067890 */ /* 0x000fe4000ff1e0ff */
[----:B------:R-:W-:Y:S02]  /*20a0*/  UIADD3 UR32, UP1, UPT, UR30, 0x2, URZ ;  /* 0x000000021e207890 */ /* 0x000fe4000ff3e0ff */
[----:B------:R-:W-:Y:S02]  /*20b0*/  UIADD3 UR34, UP2, UPT, UR16, 0x4, URZ ;  /* 0x0000000410227890 */ /* 0x000fe4000ff5e0ff */
[----:B------:R-:W-:Y:S02]  /*20c0*/  UIADD3 UR36, UP3, UPT, UR30, 0x4, URZ ;  /* 0x000000041e247890 */ /* 0x000fe4000ff7e0ff */
[----:B------:R-:W-:-:S02]  /*20d0*/  UIADD3.X UR7, UPT, UPT, UR17, URZ, URZ, UP0, !UPT ;  /* 0x000000ff11077290 */ /* 0x000fc400087fe4ff */
[----:B------:R-:W-:Y:S02]  /*20e0*/  UIADD3.X UR33, UPT, UPT, UR31, URZ, URZ, UP1, !UPT ;  /* 0x000000ff1f217290 */ /* 0x000fe40008ffe4ff */
[----:B------:R-:W-:Y:S02]  /*20f0*/  UIADD3.X UR35, UPT, UPT, UR17, URZ, URZ, UP2, !UPT ;  /* 0x000000ff11237290 */ /* 0x000fe400097fe4ff */
[----:B------:R-:W-:Y:S01]  /*2100*/  UIADD3.X UR37, UPT, UPT, UR31, URZ, URZ, UP3, !UPT ;  /* 0x000000ff1f257290 */ /* 0x000fe20009ffe4ff */
        /* <DEDUP_REMOVED lines=8> */
[----:B------:R2:W-:Y:S01]  /*2190*/  UTCQMMA gdesc[UR10], gdesc[UR12], tmem[UR23], tmem[UR38], idesc[UR39], UPT ;  /* 0x00ff260c0a0075ea */ /* 0x0005e2000b800317 */
[----:B------:R-:W-:Y:S01]  /*21a0*/  UMOV UR44, 0x0 ;  /* 0x00000000002c7882 */ /* 0x000fe20000000000 */
[----:B------:R-:W-:Y:S01]  /*21b0*/  UMOV UR45, 0x8100010 ;  /* 0x08100010002d7882 */ /* 0x000fe20000000000 */
[----:B------:R2:W-:Y:S01]  /*21c0*/  UTCQMMA gdesc[UR16], gdesc[UR30], tmem[UR23], tmem[UR40], idesc[UR41], UPT ;  /* 0x00ff281e100075ea */ /* 0x0005e2000b800317 */
[----:B------:R2:W-:Y:S01]  /*21d0*/  UTCQMMA gdesc[UR6], gdesc[UR32], tmem[UR23], tmem[UR42], idesc[UR43], UPT ;  /* 0x00ff2a20060075ea */ /* 0x0005e2000b800317 */
[----:B------:R2:W-:Y:S01]  /*21e0*/  UTCQMMA gdesc[UR34], gdesc[UR36], tmem[UR23], tmem[UR44], idesc[UR45], UPT ;  /* 0x00ff2c24220075ea */ /* 0x0005e2000b800317 */
[----:B------:R-:W-:Y:S01]  /*21f0*/  NOP ;  /* 0x0000000000007918 */ /* 0x000fe20000000000 */
.L_x_63:
[----:B------:R-:W-:Y:S01]  /*2200*/  ELECT P0, URZ, PT ;  /* 0x0000000000ff782f */ /* 0x000fe20003800000 */
[----:B--2---:R-:W-:-:S03]  /*2210*/  UIADD3 UR6, UPT, UPT, UR28, 0x12020, URZ ;  /* 0x000120201c067890 */ /* 0x004fc6000fffe0ff */
[----:B------:R-:W-:Y:S01]  /*2220*/  ISETP.LT.U32.AND P0, PT, R68, 0x20, P0 ;  /* 0x000000204400780c */ /* 0x000fe20000701070 */
[----:B------:R-:W-:-:S12]  /*2230*/  UMOV UR7, URZ ;  /* 0x000000ff00077c82 */ /* 0x000fd80008000000 */
[----:B------:R-:W-:Y:S01]  /*2240*/  VOTEU.ANY UP0, P0 ;  /* 0x0000000000ff7886 */ /* 0x000fe20000000100 */
[----:B------:R-:W-:-:S04]  /*2250*/  VOTEU.ANY UP1, P0 ;  /* 0x0000000000ff7886 */ /* 0x000fc80000020100 */
[----:B------:R-:W-:Y:S02]  /*2260*/  @UP0 UMOV UR6, UR6 ;  /* 0x0000000600060c82 */ /* 0x000fe40008000000 */
[----:B------:R2:W-:Y:S01]  /*2270*/  @UP1 UTCBAR [UR6], URZ ;  /* 0x000000ff060013e9 */ /* 0x0005e200080000ff */
[----:B------:R-:W-:Y:S06]  /*2280*/  BAR.SYNC.DEFER_BLOCKING 0x0 ;  /* 0x0000000000007b1d */ /* 0x000fec0000010000 */
[----:B------:R-:W4:Y:S02]  /*2290*/  SYNCS.PHASECHK.TRANS64.TRYWAIT P0, [UR28+0x12020], R2 ;  /* 0x01202002ff0075a7 */ /* 0x000f24000800111c */
[----:B--2-4-:R-:W-:Y:S05]  /*22a0*/  @!P0 BRA `(.L_x_64) ;  /* 0x0000000800308947 */ /* 0x014fea0003800000 */
.L_x_78:
[----:B------:R-:W-:Y:S02]  /*22b0*/  UIADD3 UR9, UPT, UPT, UR9, 0x1, URZ ;  /* 0x0000000109097890 */ /* 0x000fe4000fffe0ff */
[----:B------:R-:W-:Y:S02]  /*22c0*/  UIADD3 UR14, UPT, UPT, UR14, 0x80, URZ ;  /* 0x000000800e0e7890 */ /* 0x000fe4000fffe0ff */
[----:B------:R-:W-:-:S04]  /*22d0*/  UISETP.NE.U32.AND UP0, UPT, UR9, 0x3, UPT ;  /* 0x000000030900788c */ /* 0x000fc8000bf05070 */
[----:B------:R-:W-:Y:S02]  /*22e0*/  USEL UR5, URZ, 0x1, UP0 ;  /* 0x00000001ff057887 */ /* 0x000fe40008000000 */
[----:B------:R-:W-:Y:S02]  /*22f0*/  USEL UR9, UR9, URZ, UP0 ;  /* 0x000000ff09097287 */ /* 0x000fe40008000000 */
[----:B-1----:R-:W-:Y:S02]  /*2300*/  UISETP.GE.AND UP0, UPT, UR14, UR29, UPT ;  /* 0x0000001d0e00728c */ /* 0x002fe4000bf06270 */
[----:B------:R-:W-:-:S07]  /*2310*/  ULOP3.LUT UR4, UR4, UR5, URZ, 0x3c, !UPT ;  /* 0x0000000504047292 */ /* 0x000fce000f8e3cff */
[----:B------:R-:W-:Y:S05]  /*2320*/  BRA.U !UP0, `(.L_x_65) ;  /* 0xfffffff908b47547 */ /* 0x000fea000b83ffff */
.L_x_58:
[----:B--2-4-:R-:W-:Y:S06]  /*2330*/  BAR.SYNC.DEFER_BLOCKING 0x0 ;  /* 0x0000000000007b1d */ /* 0x014fec0000010000 */
[----:B------:R-:W-:Y:S04]  /*2340*/  BSSY.RECONVERGENT B4, `(.L_x_66) ;  /* 0x0000004000047945 */ /* 0x000fe80003800200 */
[----:B------:R-:W-:Y:S05]  /*2350*/  @P3 BRA `(.L_x_67) ;  /* 0x0000000000083947 */ /* 0x000fea0003800000 */
[----:B------:R-:W1:Y:S02]  /*2360*/  SYNCS.CCTL.IV [UR8+0x12000] ;  /* 0x01200000ff0079b1 */ /* 0x000e640008000008 */
[----:B-1----:R-:W1:Y:S02]  /*2370*/  SYNCS.CCTL.IV [UR8+0x12020] ;  /* 0x01202000ff0079b1 */ /* 0x002e640008000008 */
.L_x_67:
[----:B------:R-:W-:Y:S05]  /*2380*/  BSYNC.RECONVERGENT B4 ;  /* 0x0000000000047941 */ /* 0x000fea0003800200 */
.L_x_66:
[----:B-1----:R-:W-:Y:S06]  /*2390*/  BAR.SYNC.DEFER_BLOCKING 0x0 ;  /* 0x0000000000007b1d */ /* 0x002fec0000010000 */
[----:B------:R-:W-:Y:S04]  /*23a0*/  BSSY.RECONVERGENT B4, `(.L_x_68) ;  /* 0x0000004000047945 */ /* 0x000fe80003800200 */
[----:B------:R-:W-:Y:S05]  /*23b0*/  @P3 BRA `(.L_x_69) ;  /* 0x0000000000083947 */ /* 0x000fea0003800000 */
[----:B------:R-:W1:Y:S02]  /*23c0*/  SYNCS.CCTL.IV [UR8+0x12008] ;  /* 0x01200800ff0079b1 */ /* 0x000e640008000008 */
[----:B-1----:R-:W1:Y:S02]  /*23d0*/  SYNCS.CCTL.IV [UR8+0x12028] ;  /* 0x01202800ff0079b1 */ /* 0x002e640008000008 */
.L_x_69:
[----:B------:R-:W-:Y:S05]  /*23e0*/  BSYNC.RECONVERGENT B4 ;  /* 0x0000000000047941 */ /* 0x000fea0003800200 */
.L_x_68:
[----:B-1----:R-:W-:Y:S06]  /*23f0*/  BAR.SYNC.DEFER_BLOCKING 0x0 ;  /* 0x0000000000007b1d */ /* 0x002fec0000010000 */
[----:B------:R-:W-:Y:S04]  /*2400*/  BSSY.RECONVERGENT B4, `(.L_x_70) ;  /* 0x0000004000047945 */ /* 0x000fe80003800200 */
[----:B------:R-:W-:Y:S05]  /*2410*/  @P3 BRA `(.L_x_71) ;  /* 0x0000000000083947 */ /* 0x000fea0003800000 */
[----:B------:R-:W1:Y:S02]  /*2420*/  SYNCS.CCTL.IV [UR8+0x12010] ;  /* 0x01201000ff0079b1 */ /* 0x000e640008000008 */
[----:B-1----:R-:W1:Y:S02]  /*2430*/  SYNCS.CCTL.IV [UR8+0x12030] ;  /* 0x01203000ff0079b1 */ /* 0x002e640008000008 */
.L_x_71:
[----:B------:R-:W-:Y:S05]  /*2440*/  BSYNC.RECONVERGENT B4 ;  /* 0x0000000000047941 */ /* 0x000fea0003800200 */
.L_x_70:
[----:B------:R-:W-:Y:S01]  /*2450*/  USHF.L.U32 UR22, UR22, 0x15, URZ ;  /* 0x0000001516167899 */ /* 0x000fe200080006ff */
[C---:B------:R-:W-:Y:S01]  /*2460*/  IMAD.SHL.U32 R2, R0.reuse, 0x40, RZ ;  /* 0x0000004000027824 */ /* 0x040fe200078e00ff */
[----:B------:R-:W-:Y:S01]  /*2470*/  ELECT P0, URZ, PT ;  /* 0x0000000000ff782f */ /* 0x000fe20003800000 */
[----:B------:R-:W-:Y:S01]  /*2480*/  IMAD.SHL.U32 R3, R0, 0x8, RZ ;  /* 0x0000000800037824 */ /* 0x000fe200078e00ff */
[----:B------:R-:W-:Y:S02]  /*2490*/  ULOP3.LUT UR22, UR22, 0x600000, URZ, 0xc0, !UPT ;  /* 0x0060000016167892 */ /* 0x000fe4000f8ec0ff */
[----:B------:R-:W-:Y:S01]  /*24a0*/  LOP3.LUT R0, R2, 0x1fc0, RZ, 0xc0, !PT ;  /* 0x00001fc002007812 */ /* 0x000fe200078ec0ff */
[----:B------:R-:W-:Y:S01]  /*24b0*/  UMOV UR9, UR19 ;  /* 0x0000001300097c82 */ /* 0x000fe20008000000 */
[----:B------:R-:W-:Y:S01]  /*24c0*/  UIADD3 UR22, UPT, UPT, UR23, UR22, URZ ;  /* 0x0000001617167290 */ /* 0x000fe2000fffe0ff */
[----:B------:R-:W-:Y:S01]  /*24d0*/  ISETP.LT.U32.AND P0, PT, R68, 0x20, P0 ;  /* 0x000000204400780c */ /* 0x000fe20000701070 */
[----:B------:R-:W-:Y:S01]  /*24e0*/  UMOV UR10, UR15 ;  /* 0x0000000f000a7c82 */ /* 0x000fe20008000000 */
[----:B------:R-:W-:-:S04]  /*24f0*/  LOP3.LUT R0, R0, 0x30, R3, 0xf8, !PT ;  /* 0x0000003000007812 */ /* 0x000fc800078ef803 */
[C---:B------:R-:W-:Y:S02]  /*2500*/  LOP3.LUT R2, R0.reuse, 0x10, RZ, 0x3c, !PT ;  /* 0x0000001000027812 */ /* 0x040fe400078e3cff */
[----:B---3--:R-:W2:Y:S01]  /*2510*/  LDTM.x64 R4, tmem[UR22] ;  /* 0x00000016000479ee */ /* 0x008ea20008340000 */
[----:B------:R-:W-:Y:S01]  /*2520*/  LOP3.LUT R3, R0, 0x20, RZ, 0x3c, !PT ;  /* 0x0000002000037812 */ /* 0x000fe200078e3cff */
[----:B------:R-:W-:-:S03]  /*2530*/  NOP ;  /* 0x0000000000007918 */ /* 0x000fc60000000000 */
[----:B--2---:R-:W-:Y:S01]  /*2540*/  VOTEU.ANY UP1, P0 ;  /* 0x0000000000ff7886 */ /* 0x004fe20000020100 */
[----:B------:R-:W-:Y:S01]  /*2550*/  VOTEU.ANY UP0, P0 ;  /* 0x0000000000ff7886 */ /* 0x000fe20000000100 */
[----:B------:R-:W-:Y:S02]  /*2560*/  F2FP.SATFINITE.E4M3.F32.PACK_AB_MERGE_C R6, R7, R6, RZ ;  /* 0x000000060706723e */ /* 0x000fe400048070ff */
[----:B------:R-:W-:Y:S02]  /*2570*/  F2FP.SATFINITE.E4M3.F32.PACK_AB_MERGE_C R10, R11, R10, RZ ;  /* 0x0000000a0b0a723e */ /* 0x000fe400048070ff */
[----:B------:R-:W-:Y:S02]  /*2580*/  F2FP.SATFINITE.E4M3.F32.PACK_AB_MERGE_C R14, R15, R14, RZ ;  /* 0x0000000e0f0e723e */ /* 0x000fe400048070ff */
[----:B------:R-:W-:Y:S02]  /*2590*/  F2FP.SATFINITE.E4M3.F32.PACK_AB_MERGE_C R7, R19, R18, RZ ;  /* 0x000000121307723e */ /* 0x000fe400048070ff */
[----:B------:R-:W-:-:S02]  /*25a0*/  F2FP.SATFINITE.E4M3.F32.PACK_AB_MERGE_C R22, R23, R22, RZ ;  /* 0x000000161716723e */ /* 0x000fc400048070ff */
[----:B------:R-:W-:Y:S02]  /*25b0*/  F2FP.SATFINITE.E4M3.F32.PACK_AB_MERGE_C R26, R27, R26, RZ ;  /* 0x0000001a1b1a723e */ /* 0x000fe400048070ff */
        /* <DEDUP_REMOVED lines=10> */
[----:B------:R-:W-:-:S02]  /*2660*/  F2FP.SATFINITE.E4M3.F32.PACK_AB_MERGE_C R4, R5, R4, R6 ;  /* 0x000000040504723e */ /* 0x000fc40004807006 */
[----:B------:R-:W-:Y:S02]  /*2670*/  F2FP.SATFINITE.E4M3.F32.PACK_AB_MERGE_C R5, R9, R8, R10 ;  /* 0x000000080905723e */ /* 0x000fe4000480700a */
[----:B------:R-:W-:Y:S02]  /*2680*/  F2FP.SATFINITE.E4M3.F32.PACK_AB_MERGE_C R6, R13, R12, R14 ;  /* 0x0000000c0d06723e */ /* 0x000fe4000480700e */
[----:B------:R-:W-:Y:S02]  /*2690*/  F2FP.SATFINITE.E4M3.F32.PACK_AB_MERGE_C R7, R17, R16, R7 ;  /* 0x000000101107723e */ /* 0x000fe40004807007 */
[----:B------:R-:W-:Y:S02]  /*26a0*/  F2FP.SATFINITE.E4M3.F32.PACK_AB_MERGE_C R20, R21, R20, R22 ;  /* 0x000000141514723e */ /* 0x000fe40004807016 */
[----:B------:R-:W-:Y:S01]  /*26b0*/  F2FP.SATFINITE.E4M3.F32.PACK_AB_MERGE_C R21, R25, R24, R26 ;  /* 0x000000181915723e */ /* 0x000fe2000480701a */
[----:B-1----:R1:W-:Y:S01]  /*26c0*/  STS.128 [R0+UR8], R4 ;  /* 0x0000000400007988 */ /* 0x0023e20008000c08 */
[----:B------:R-:W-:-:S02]  /*26d0*/  F2FP.SATFINITE.E4M3.F32.PACK_AB_MERGE_C R22, R29, R28, R30 ;  /* 0x0000001c1d16723e */ /* 0x000fc4000480701e */
[----:B------:R-:W-:Y:S02]  /*26e0*/  F2FP.SATFINITE.E4M3.F32.PACK_AB_MERGE_C R23, R33, R32, R23 ;  /* 0x000000202117723e */ /* 0x000fe40004807017 */
[----:B------:R-:W-:Y:S02]  /*26f0*/  F2FP.SATFINITE.E4M3.F32.PACK_AB_MERGE_C R36, R37, R36, R38 ;  /* 0x000000242524723e */ /* 0x000fe40004807026 */
[----:B------:R-:W-:Y:S01]  /*2700*/  F2FP.SATFINITE.E4M3.F32.PACK_AB_MERGE_C R37, R41, R40, R42 ;  /* 0x000000282925723e */ /* 0x000fe2000480702a */
[----:B------:R1:W-:Y:S01]  /*2710*/  STS.128 [R2+UR8], R20 ;  /* 0x0000001402007988 */ /* 0x0003e20008000c08 */
[----:B------:R-:W-:Y:S02]  /*2720*/  F2FP.SATFINITE.E4M3.F32.PACK_AB_MERGE_C R38, R45, R44, R46 ;  /* 0x0000002c2d26723e */ /* 0x000fe4000480702e */
[----:B------:R-:W-:Y:S02]  /*2730*/  F2FP.SATFINITE.E4M3.F32.PACK_AB_MERGE_C R39, R49, R48, R50 ;  /* 0x000000303127723e */ /* 0x000fe40004807032 */
[----:B------:R-:W-:-:S02]  /*2740*/  F2FP.SATFINITE.E4M3.F32.PACK_AB_MERGE_C R52, R53, R52, R54 ;  /* 0x000000343534723e */ /* 0x000fc40004807036 */
[----:B------:R-:W-:Y:S01]  /*2750*/  F2FP.SATFINITE.E4M3.F32.PACK_AB_MERGE_C R53, R57, R56, R58 ;  /* 0x000000383935723e */ /* 0x000fe2000480703a */
[----:B------:R1:W-:Y:S01]  /*2760*/  STS.128 [R3+UR8], R36 ;  /* 0x0000002403007988 */ /* 0x0003e20008000c08 */
[----:B------:R-:W-:Y:S02]  /*2770*/  F2FP.SATFINITE.E4M3.F32.PACK_AB_MERGE_C R54, R61, R60, R62 ;  /* 0x0000003c3d36723e */ /* 0x000fe4000480703e */
[----:B------:R-:W-:Y:S02]  /*2780*/  F2FP.SATFINITE.E4M3.F32.PACK_AB_MERGE_C R55, R65, R64, R66 ;  /* 0x000000404137723e */ /* 0x000fe40004807042 */
[----:B------:R-:W-:-:S05]  /*2790*/  LOP3.LUT R8, R0, 0x30, RZ, 0x3c, !PT ;  /* 0x0000003000087812 */ /* 0x000fca00078e3cff */
[----:B------:R1:W-:Y:S01]  /*27a0*/  STS.128 [R8+UR8], R52 ;  /* 0x0000003408007988 */ /* 0x0003e20008000c08 */
[----:B------:R2:W-:Y:S06]  /*27b0*/  MEMBAR.ALL.CTA ;  /* 0x0000000000007992 */ /* 0x0005ec0000008000 */
[----:B--2---:R-:W2:Y:S02]  /*27c0*/  FENCE.VIEW.ASYNC.S ;  /* 0x00000000000073c6 */ /* 0x004ea40000000000 */
[----:B--2---:R-:W-:Y:S06]  /*27d0*/  BAR.SYNC.DEFER_BLOCKING 0x0 ;  /* 0x0000000000007b1d */ /* 0x004fec0000010000 */
[----:B------:R1:W-:Y:S01]  /*27e0*/  @UP1 UTMASTG.2D [UR8], [UR20] ;  /* 0x00000008140013b5 */ /* 0x0003e20008008000 */
[----:B------:R0:W-:Y:S01]  /*27f0*/  UTMACMDFLUSH ;  /* 0x00000000000079b7 */ /* 0x0001e20000000000 */
[----:B------:R-:W-:-:S04]  /*2800*/  DEPBAR.LE SB0, 0x0 ;  /* 0x000080000000791a */ /* 0x000fc80000000000 */
[----:B------:R-:W-:Y:S08]  /*2810*/  BAR.SYNC.DEFER_BLOCKING 0x0 ;  /* 0x0000000000007b1d */ /* 0x000ff00000010000 */
[----:B------:R-:W-:Y:S06]  /*2820*/  BAR.SYNC.DEFER_BLOCKING 0x0 ;  /* 0x0000000000007b1d */ /* 0x000fec0000010000 */
[----:B-1----:R-:W-:Y:S05]  /*2830*/  @P2 BRA `(.L_x_72) ;  /* 0x0000000000a02947 */ /* 0x002fea0003800000 */
[----:B------:R-:W1:Y:S01]  /*2840*/  S2UR UR5, SR_CgaCtaId ;  /* 0x00000000000579c3 */ /* 0x000e620000008800 */
[----:B------:R-:W-:Y:S01]  /*2850*/  NOP ;  /* 0x0000000000007918 */ /* 0x000fe20000000000 */
[----:B------:R-:W-:Y:S01]  /*2860*/  UMOV UR4, 0x50 ;  /* 0x0000005000047882 */ /* 0x000fe20000000000 */
[----:B------:R-:W-:Y:S02]  /*2870*/  IMAD.U32 R0, RZ, RZ, UR23 ;  /* 0x00000017ff007e24 */ /* 0x000fe4000f8e00ff */
[----:B------:R-:W-:Y:S02]  /*2880*/  IMAD.MOV.U32 R3, RZ, RZ, 0x3 ;  /* 0x00000003ff037424 */ /* 0x000fe400078e00ff */
[----:B------:R-:W-:Y:S01]  /*2890*/  IMAD.MOV.U32 R7, RZ, RZ, 0x1 ;  /* 0x00000001ff077424 */ /* 0x000fe200078e00ff */
[----:B------:R-:W-:-:S04]  /*28a0*/  LOP3.LUT R0, R0, 0xffff, RZ, 0xc0, !PT ;  /* 0x0000ffff00007812 */ /* 0x000fc800078ec0ff */
[----:B------:R-:W-:-:S05]  /*28b0*/  SHF.R.U32.HI R0, RZ, 0x5, R0 ;  /* 0x00000005ff007819 */ /* 0x000fca0000011600 */
[----:B------:R-:W-:Y:S01]  /*28c0*/  VIADD R2, R0, 0x10 ;  /* 0x0000001000027836 */ /* 0x000fe20000000000 */
[----:B------:R-:W-:Y:S01]  /*28d0*/  SHF.L.U32 R0, R3, R0, RZ ;  /* 0x0000000003007219 */ /* 0x000fe200000006ff */
[----:B-1----:R-:W-:-:S03]  /*28e0*/  ULEA UR6, UR5, UR4, 0x18 ;  /* 0x0000000405067291 */ /* 0x002fc6000f8ec0ff */
[----:B------:R-:W-:-:S04]  /*28f0*/  SHF.L.U32 R3, R7, R2, RZ ;  /* 0x0000000207037219 */ /* 0x000fc800000006ff */
[----:B------:R-:W-:Y:S02]  /*2900*/  LOP3.LUT R0, R3, R0, RZ, 0xfc, !PT ;  /* 0x0000000003007212 */ /* 0x000fe400078efcff */
[----:B------:R-:W1:Y:S02]  /*2910*/  LDS R5, [UR6] ;  /* 0x00000006ff057984 */ /* 0x000e640008000800 */
[C---:B------:R-:W-:Y:S02]  /*2920*/  LOP3.LUT R2, R0.reuse, 0xffff, RZ, 0xc0, !PT ;  /* 0x0000ffff00027812 */ /* 0x040fe400078ec0ff */
[----:B-1----:R-:W-:-:S04]  /*2930*/  LOP3.LUT R3, R0, 0xffff, R5, 0x80, !PT ;  /* 0x0000ffff00037812 */ /* 0x002fc800078e8005 */
[----:B------:R-:W-:-:S13]  /*2940*/  ISETP.NE.AND P0, PT, R3, R2, PT ;  /* 0x000000020300720c */ /* 0x000fda0003f05270 */
[----:B------:R-:W-:Y:S05]  /*2950*/  @P0 BRA `(.L_x_73) ;  /* 0x0000000000500947 */ /* 0x000fea0003800000 */
[----:B------:R-:W-:Y:S02]  /*2960*/  SHF.R.U32.HI R5, RZ, 0x10, R5 ;  /* 0x00000010ff057819 */ /* 0x000fe40000011605 */
[----:B------:R-:W-:-:S04]  /*2970*/  SHF.R.U32.HI R2, RZ, 0x10, R0 ;  /* 0x00000010ff027819 */ /* 0x000fc80000011600 */
[----:B------:R-:W-:-:S04]  /*2980*/  LOP3.LUT R5, R5, R2, RZ, 0xc0, !PT ;  /* 0x0000000205057212 */ /* 0x000fc800078ec0ff */
[----:B------:R-:W-:-:S13]  /*2990*/  ISETP.NE.AND P0, PT, R5, R2, PT ;  /* 0x000000020500720c */ /* 0x000fda0003f05270 */
[----:B------:R-:W-:Y:S05]  /*29a0*/  @P0 BRA `(.L_x_74) ;  /* 0x0000000000300947 */ /* 0x000fea0003800000 */
[----:B------:R-:W-:Y:S01]  /*29b0*/  R2UR UR4, R0 ;  /* 0x00000000000472ca */ /* 0x000fe200000e0000 */
[----:B------:R-:W-:Y:S01]  /*29c0*/  VOTEU.ANY UR5, UPT, PT ;  /* 0x0000000000057886 */ /* 0x000fe200038e0100 */
[----:B------:R-:W1:Y:S01]  /*29d0*/  S2R R0, SR_LANEID ;  /* 0x0000000000007919 */ /* 0x000e620000000000 */
[----:B------:R-:W-:-:S10]  /*29e0*/  UFLO.U32 UR5, UR5 ;  /* 0x00000005000572bd */ /* 0x000fd400080e0000 */
[----:B------:R-:W-:-:S06]  /*29f0*/  ULOP3.LUT UR4, URZ, UR4, URZ, 0x33, !UPT ;  /* 0x00000004ff047292 */ /* 0x000fcc000f8e33ff */
[----:B------:R-:W-:-:S04]  /*2a00*/  IMAD.U32 R2, RZ, RZ, UR4 ;  /* 0x00000004ff027e24 */ /* 0x000fc8000f8e00ff */
[----:B------:R-:W2:Y:S02]  /*2a10*/  REDUX UR7, R2 ;  /* 0x00000000020773c4 */ /* 0x000ea40000000000 */
[----:B------:R3:W-:Y:S01]  /*2a20*/  UTCATOMSWS.AND URZ, UR4 ;  /* 0x0000000400ff79e3 */ /* 0x0007e20008000000 */
[----:B-1----:R-:W-:Y:S01]  /*2a30*/  ISETP.EQ.U32.AND P0, PT, R0, UR5, PT ;  /* 0x0000000500007c0c */ /* 0x002fe2000bf02070 */
[----:B--2---:R-:W-:-:S12]  /*2a40*/  IMAD.U32 R0, RZ, RZ, UR7 ;  /* 0x00000007ff007e24 */ /* 0x004fd8000f8e00ff */
[----:B------:R3:W-:Y:S01]  /*2a50*/  @P0 ATOMS.AND RZ, [UR6], R0 ;  /* 0x00000000ffff098c */ /* 0x0007e2000a800006 */
[----:B------:R-:W-:Y:S05]  /*2a60*/  BRA `(.L_x_72) ;  /* 0x0000000000147947 */ /* 0x000fea0003800000 */
.L_x_74:
[----:B------:R-:W-:-:S07]  /*2a70*/  MOV R2, 0x2a90 ;  /* 0x00002a9000027802 */ /* 0x000fce0000000f00 */
[----:B------:R-:W-:Y:S05]  /*2a80*/  CALL.REL.NOINC `($__internal_0_$__cuda_sm10x_tcgen05_guardrail_trap_col_being_dealloced_not_returned_by_alloc) ;  /* 0x0000000000447944 */ /* 0x000fea0003c00000 */
[----:B------:R-:W-:Y:S05]  /*2a90*/  BRA `(.L_x_72) ;  /* 0x0000000000087947 */ /* 0x000fea0003800000 */
.L_x_73:
[----:B------:R-:W-:-:S07]  /*2aa0*/  MOV R2, 0x2ac0 ;  /* 0x00002ac000027802 */ /* 0x000fce0000000f00 */
[----:B------:R-:W-:Y:S05]  /*2ab0*/  CALL.REL.NOINC `($__internal_2_$__cuda_sm10x_tcgen05_guardrail_trap_unallocated_columns_being_dealloced) ;  /* 0x0000000000507944 */ /* 0x000fea0003c00000 */
.L_x_72:
[----:B------:R-:W-:Y:S01]  /*2ac0*/  NOP ;  /* 0x0000000000007918 */ /* 0x000fe20000000000 */
[----:B---3--:R-:W-:Y:S05]  /*2ad0*/  EXIT ;  /* 0x000000000000794d */ /* 0x008fea0003800000 */
.L_x_59:
[----:B------:R-:W1:Y:S02]  /*2ae0*/  SYNCS.PHASECHK.TRANS64.TRYWAIT P0, [UR8+0x12000], RZ ;  /* 0x012000ffff0075a7 */ /* 0x000e640008001108 */
[----:B-1----:R-:W-:Y:S05]  /*2af0*/  @!P0 BRA `(.L_x_59) ;  /* 0xfffffffc00f88947 */ /* 0x002fea000383ffff */
[----:B------:R-:W-:Y:S05]  /*2b00*/  BRA `(.L_x_75) ;  /* 0xfffffff000007947 */ /* 0x000fea000383ffff */
.L_x_61:
[----:B------:R-:W1:Y:S02]  /*2b10*/  SYNCS.PHASECHK.TRANS64.TRYWAIT P1, [UR8+0x12020], RZ ;  /* 0x012020ffff0075a7 */ /* 0x000e640008021108 */
[----:B-1----:R-:W-:Y:S05]  /*2b20*/  @!P1 BRA `(.L_x_61) ;  /* 0xfffffffc00f89947 */ /* 0x002fea000383ffff */
[----:B------:R-:W-:Y:S05]  /*2b30*/  BRA `(.L_x_76) ;  /* 0xfffffff0009c7947 */ /* 0x000fea000383ffff */
.L_x_62:
[----:B------:R-:W2:Y:S02]  /*2b40*/  SYNCS.PHASECHK.TRANS64.TRYWAIT P0, [UR28+0x12000], R2 ;  /* 0x01200002ff0075a7 */ /* 0x000ea4000800111c */
[----:B--2---:R-:W-:Y:S05]  /*2b50*/  @!P0 BRA `(.L_x_62) ;  /* 0xfffffffc00f88947 */ /* 0x004fea000383ffff */
[----:B------:R-:W-:Y:S05]  /*2b60*/  BRA `(.L_x_77) ;  /* 0xfffffff4001c7947 */ /* 0x000fea000383ffff */
.L_x_64:
[----:B------:R-:W2:Y:S02]  /*2b70*/  SYNCS.PHASECHK.TRANS64.TRYWAIT P0, [UR28+0x12020], R2 ;  /* 0x01202002ff0075a7 */ /* 0x000ea4000800111c */
[----:B--2---:R-:W-:Y:S05]  /*2b80*/  @!P0 BRA `(.L_x_64) ;  /* 0xfffffffc00f88947 */ /* 0x004fea000383ffff */
[----:B------:R-:W-:Y:S05]  /*2b90*/  BRA `(.L_x_78) ;  /* 0xfffffff400c47947 */ /* 0x000fea000383ffff */
        .weak           $__internal_0_$__cuda_sm10x_tcgen05_guardrail_trap_col_being_dealloced_not_returned_by_alloc
        .type           $__internal_0_$__cuda_sm10x_tcgen05_guardrail_trap_col_being_dealloced_not_returned_by_alloc,@function
        .size           $__internal_0_$__cuda_sm10x_tcgen05_guardrail_trap_col_being_dealloced_not_returned_by_alloc,($__internal_1_$__cuda_sm10x_tcgen05_guardrail_trap_phase_invalid_during_alloc - $__internal_0_$__cuda_sm10x_tcgen05_guardrail_trap_col_being_dealloced_not_returned_by_alloc)
$__internal_0_$__cuda_sm10x_tcgen05_guardrail_trap_col_being_dealloced_not_returned_by_alloc:
[----:B------:R-:W-:Y:S05]  /*2ba0*/  BPT.TRAP 0x1 ;  /* 0x000000040000795c */ /* 0x000fea0000300000 */
[----:B------:R-:W-:-:S04]  /*2bb0*/  IMAD.MOV.U32 R3, RZ, RZ, 0x0 ;  /* 0x00000000ff037424 */ /* 0x000fc800078e00ff */
[----:B------:R-:W-:Y:S05]  /*2bc0*/  RET.REL.NODEC R2 `(gluon_tcgen05) ;  /* 0xffffffd4020c7950 */ /* 0x000fea0003c3ffff */
        .weak           $__internal_1_$__cuda_sm10x_tcgen05_guardrail_trap_phase_invalid_during_alloc
        .type           $__internal_1_$__cuda_sm10x_tcgen05_guardrail_trap_phase_invalid_during_alloc,@function
        .size           $__internal_1_$__cuda_sm10x_tcgen05_guardrail_trap_phase_invalid_during_alloc,($__internal_2_$__cuda_sm10x_tcgen05_guardrail_trap_unallocated_columns_being_dealloced - $__internal_1_$__cuda_sm10x_tcgen05_guardrail_trap_phase_invalid_during_alloc)
$__internal_1_$__cuda_sm10x_tcgen05_guardrail_trap_phase_invalid_during_alloc:
[----:B------:R-:W-:Y:S05]  /*2bd0*/  BPT.TRAP 0x1 ;  /* 0x000000040000795c */ /* 0x000fea0000300000 */
[----:B------:R-:W-:-:S04]  /*2be0*/  IMAD.MOV.U32 R3, RZ, RZ, 0x0 ;  /* 0x00000000ff037424 */ /* 0x000fc800078e00ff */
[----:B------:R-:W-:Y:S05]  /*2bf0*/  RET.REL.NODEC R2 `(gluon_tcgen05) ;  /* 0xffffffd402007950 */ /* 0x000fea0003c3ffff */
        .weak           $__internal_2_$__cuda_sm10x_tcgen05_guardrail_trap_unallocated_columns_being_dealloced
        .type           $__internal_2_$__cuda_sm10x_tcgen05_guardrail_trap_unallocated_columns_being_dealloced,@function
        .size           $__internal_2_$__cuda_sm10x_tcgen05_guardrail_trap_unallocated_columns_being_dealloced,(.L_x_82 - $__internal_2_$__cuda_sm10x_tcgen05_guardrail_trap_unallocated_columns_being_dealloced)
$__internal_2_$__cuda_sm10x_tcgen05_guardrail_trap_unallocated_columns_being_dealloced:
[----:B------:R-:W-:Y:S05]  /*2c00*/  BPT.TRAP 0x1 ;  /* 0x000000040000795c */ /* 0x000fea0000300000 */
[----:B------:R-:W-:-:S04]  /*2c10*/  IMAD.MOV.U32 R3, RZ, RZ, 0x0 ;  /* 0x00000000ff037424 */ /* 0x000fc800078e00ff */
[----:B------:R-:W-:Y:S05]  /*2c20*/  RET.REL.NODEC R2 `(gluon_tcgen05) ;  /* 0xffffffd002f47950 */ /* 0x000fea0003c3ffff */
.L_x_79:
[----:B------:R-:W-:-:S00]  /*2c30*/  BRA `(.L_x_79) ;  /* 0xfffffffc00fc7947 */ /* 0x000fc0000383ffff */
[----:B------:R-:W-:-:S00]  /*2c40*/  NOP ;  /* 0x0000000000007918 */ /* 0x000fc00000000000 */
        /* <DEDUP_REMOVED lines=11> */
.L_x_82:


//--------------------- .nv.shared.gluon_tcgen05  --------------------------
	.section	.nv.shared.gluon_tcgen05,"aw",@nobits
	.sectionflags	@""
	.align	16
	.zero		1024


//--------------------- .nv.shared.reserved.0     --------------------------
	.section	.nv.shared.reserved.0,"aw",@nobits
	.align	8
	.weak		__nv_reservedSMEM_offset_0_alias
	.size		__nv_reservedSMEM_offset_0_alias, 0, 64
	.other		__nv_reservedSMEM_offset_0_alias,@"STO_CUDA_RESERVED_SHARED STV_DEFAULT"
__nv_reservedSMEM_offset_0_alias:
	.zero		0
.nv.shared.reserved.0:
	.zero		64
	.weak		__nv_reservedSMEM_allocation_phase
	.type		__nv_reservedSMEM_allocation_phase,@object
	.size		__nv_reservedSMEM_allocation_phase,(.L_0 - __nv_reservedSMEM_allocation_phase)
__nv_reservedSMEM_allocation_phase:
	.zero		1
.L_0:
	.zero		7
	.weak		__nv_reservedSMEM_devtool_atexit_pc
	.type		__nv_reservedSMEM_devtool_atexit_pc,@object
	.size		__nv_reservedSMEM_devtool_atexit_pc,(__nv_reservedSMEM_allocation_mask - __nv_reservedSMEM_devtool_atexit_pc)
__nv_reservedSMEM_devtool_atexit_pc:
	.zero		8
	.weak		__nv_reservedSMEM_allocation_mask
	.type		__nv_reservedSMEM_allocation_mask,@object
	.size		__nv_reservedSMEM_allocation_mask,(.L_2 - __nv_reservedSMEM_allocation_mask)
__nv_reservedSMEM_allocation_mask:
	.zero		4
.L_2:


//--------------------- .nv.constant0.gluon_tcgen05 --------------------------
	.section	.nv.constant0.gluon_tcgen05,"a",@progbits
	.sectionflags	@""
	.align	4
.nv.constant0.gluon_tcgen05:
	.zero		976


//--------------------- SYMBOLS --------------------------

	.type		.nv.reservedSmem.offset0,@object
	.size		.nv.reservedSmem.offset0,0x4
	.type		.nv.reservedSmem.cap,@object
	.size		.nv.reservedSmem.cap,0x4
